//
// Generated by NVIDIA NVVM Compiler
//
// Compiler Build ID: CL-36424714
// Cuda compilation tools, release 13.0, V13.0.88
// Based on NVVM 20.0.0
//

.version 9.0
.target sm_100
.address_size 64

	// .globl	_Z12setup_kernelP17curandStateXORWOW
.global .align 4 .b8 precalc_xorwow_matrix[102400];
.global .align 4 .b8 precalc_xorwow_offset_matrix[102400];
.global .align 4 .b8 mrg32k3aM1[2304];
.global .align 4 .b8 mrg32k3aM2[2304];
.global .align 4 .b8 mrg32k3aM1SubSeq[2016];
.global .align 4 .b8 mrg32k3aM2SubSeq[2016];
.global .align 4 .b8 mrg32k3aM1Seq[2304];
.global .align 4 .b8 mrg32k3aM2Seq[2304];
.const .align 8 .b8 __cr_lgamma_table[72];

.visible .entry _Z12setup_kernelP17curandStateXORWOW(
	.param .u64 .ptr .align 1 _Z12setup_kernelP17curandStateXORWOW_param_0
)
{
	.reg .pred 	%p<24>;
	.reg .b32 	%r<406>;
	.reg .b64 	%rd<18>;

	ld.param.u64 	%rd8, [_Z12setup_kernelP17curandStateXORWOW_param_0];
	cvta.to.global.u64 	%rd9, %rd8;
	mov.u32 	%r182, %tid.x;
	mov.u32 	%r183, %ntid.x;
	mov.u32 	%r184, %ctaid.x;
	mad.lo.s32 	%r185, %r183, %r184, %r182;
	cvt.s64.s32 	%rd17, %r185;
	mul.wide.s32 	%rd10, %r185, 48;
	add.s64 	%rd2, %rd9, %rd10;
	mov.b32 	%r186, 1593684748;
	mov.b32 	%r187, 832094735;
	st.global.v2.u32 	[%rd2], {%r187, %r186};
	mov.b32 	%r188, -123459836;
	mov.b32 	%r189, 1111207954;
	st.global.v2.u32 	[%rd2+8], {%r189, %r188};
	mov.b32 	%r190, 1476011280;
	mov.b32 	%r191, -589760388;
	st.global.v2.u32 	[%rd2+16], {%r191, %r190};
	setp.eq.s32 	%p1, %r185, 0;
	@%p1 bra 	$L__BB0_42;
	mov.b32 	%r312, 0;
	mov.u64 	%rd12, precalc_xorwow_matrix;
$L__BB0_2:
	and.b64  	%rd4, %rd17, 3;
	setp.eq.s64 	%p2, %rd4, 0;
	@%p2 bra 	$L__BB0_41;
	mul.wide.u32 	%rd11, %r312, 3200;
	add.s64 	%rd5, %rd12, %rd11;
	cvt.u32.u64 	%r2, %rd4;
	mov.b32 	%r313, 0;
$L__BB0_4:
	mov.b32 	%r326, 0;
	mov.u32 	%r327, %r326;
	mov.u32 	%r328, %r326;
	mov.u32 	%r329, %r326;
	mov.u32 	%r330, %r326;
	mov.u32 	%r319, %r326;
$L__BB0_5:
	mul.wide.u32 	%rd13, %r319, 4;
	add.s64 	%rd14, %rd2, %rd13;
	ld.global.u32 	%r10, [%rd14+4];
	shl.b32 	%r11, %r319, 5;
	mov.b32 	%r325, 0;
$L__BB0_6:
	.pragma "nounroll";
	shr.u32 	%r196, %r10, %r325;
	and.b32  	%r197, %r196, 1;
	setp.eq.b32 	%p3, %r197, 1;
	not.pred 	%p4, %p3;
	add.s32 	%r198, %r11, %r325;
	mul.lo.s32 	%r199, %r198, 5;
	mul.wide.u32 	%rd15, %r199, 4;
	add.s64 	%rd6, %rd5, %rd15;
	@%p4 bra 	$L__BB0_8;
	ld.global.u32 	%r200, [%rd6];
	xor.b32  	%r330, %r330, %r200;
	ld.global.u32 	%r201, [%rd6+4];
	xor.b32  	%r329, %r329, %r201;
	ld.global.u32 	%r202, [%rd6+8];
	xor.b32  	%r328, %r328, %r202;
	ld.global.u32 	%r203, [%rd6+12];
	xor.b32  	%r327, %r327, %r203;
	ld.global.u32 	%r204, [%rd6+16];
	xor.b32  	%r326, %r326, %r204;
$L__BB0_8:
	and.b32  	%r206, %r196, 2;
	setp.eq.s32 	%p5, %r206, 0;
	@%p5 bra 	$L__BB0_10;
	ld.global.u32 	%r207, [%rd6+20];
	xor.b32  	%r330, %r330, %r207;
	ld.global.u32 	%r208, [%rd6+24];
	xor.b32  	%r329, %r329, %r208;
	ld.global.u32 	%r209, [%rd6+28];
	xor.b32  	%r328, %r328, %r209;
	ld.global.u32 	%r210, [%rd6+32];
	xor.b32  	%r327, %r327, %r210;
	ld.global.u32 	%r211, [%rd6+36];
	xor.b32  	%r326, %r326, %r211;
$L__BB0_10:
	and.b32  	%r213, %r196, 4;
	setp.eq.s32 	%p6, %r213, 0;
	@%p6 bra 	$L__BB0_12;
	ld.global.u32 	%r214, [%rd6+40];
	xor.b32  	%r330, %r330, %r214;
	ld.global.u32 	%r215, [%rd6+44];
	xor.b32  	%r329, %r329, %r215;
	ld.global.u32 	%r216, [%rd6+48];
	xor.b32  	%r328, %r328, %r216;
	ld.global.u32 	%r217, [%rd6+52];
	xor.b32  	%r327, %r327, %r217;
	ld.global.u32 	%r218, [%rd6+56];
	xor.b32  	%r326, %r326, %r218;
$L__BB0_12:
	and.b32  	%r220, %r196, 8;
	setp.eq.s32 	%p7, %r220, 0;
	@%p7 bra 	$L__BB0_14;
	ld.global.u32 	%r221, [%rd6+60];
	xor.b32  	%r330, %r330, %r221;
	ld.global.u32 	%r222, [%rd6+64];
	xor.b32  	%r329, %r329, %r222;
	ld.global.u32 	%r223, [%rd6+68];
	xor.b32  	%r328, %r328, %r223;
	ld.global.u32 	%r224, [%rd6+72];
	xor.b32  	%r327, %r327, %r224;
	ld.global.u32 	%r225, [%rd6+76];
	xor.b32  	%r326, %r326, %r225;
$L__BB0_14:
	and.b32  	%r227, %r196, 16;
	setp.eq.s32 	%p8, %r227, 0;
	@%p8 bra 	$L__BB0_16;
	ld.global.u32 	%r228, [%rd6+80];
	xor.b32  	%r330, %r330, %r228;
	ld.global.u32 	%r229, [%rd6+84];
	xor.b32  	%r329, %r329, %r229;
	ld.global.u32 	%r230, [%rd6+88];
	xor.b32  	%r328, %r328, %r230;
	ld.global.u32 	%r231, [%rd6+92];
	xor.b32  	%r327, %r327, %r231;
	ld.global.u32 	%r232, [%rd6+96];
	xor.b32  	%r326, %r326, %r232;
$L__BB0_16:
	and.b32  	%r234, %r196, 32;
	setp.eq.s32 	%p9, %r234, 0;
	@%p9 bra 	$L__BB0_18;
	ld.global.u32 	%r235, [%rd6+100];
	xor.b32  	%r330, %r330, %r235;
	ld.global.u32 	%r236, [%rd6+104];
	xor.b32  	%r329, %r329, %r236;
	ld.global.u32 	%r237, [%rd6+108];
	xor.b32  	%r328, %r328, %r237;
	ld.global.u32 	%r238, [%rd6+112];
	xor.b32  	%r327, %r327, %r238;
	ld.global.u32 	%r239, [%rd6+116];
	xor.b32  	%r326, %r326, %r239;
$L__BB0_18:
	and.b32  	%r241, %r196, 64;
	setp.eq.s32 	%p10, %r241, 0;
	@%p10 bra 	$L__BB0_20;
	ld.global.u32 	%r242, [%rd6+120];
	xor.b32  	%r330, %r330, %r242;
	ld.global.u32 	%r243, [%rd6+124];
	xor.b32  	%r329, %r329, %r243;
	ld.global.u32 	%r244, [%rd6+128];
	xor.b32  	%r328, %r328, %r244;
	ld.global.u32 	%r245, [%rd6+132];
	xor.b32  	%r327, %r327, %r245;
	ld.global.u32 	%r246, [%rd6+136];
	xor.b32  	%r326, %r326, %r246;
$L__BB0_20:
	and.b32  	%r248, %r196, 128;
	setp.eq.s32 	%p11, %r248, 0;
	@%p11 bra 	$L__BB0_22;
	ld.global.u32 	%r249, [%rd6+140];
	xor.b32  	%r330, %r330, %r249;
	ld.global.u32 	%r250, [%rd6+144];
	xor.b32  	%r329, %r329, %r250;
	ld.global.u32 	%r251, [%rd6+148];
	xor.b32  	%r328, %r328, %r251;
	ld.global.u32 	%r252, [%rd6+152];
	xor.b32  	%r327, %r327, %r252;
	ld.global.u32 	%r253, [%rd6+156];
	xor.b32  	%r326, %r326, %r253;
$L__BB0_22:
	and.b32  	%r255, %r196, 256;
	setp.eq.s32 	%p12, %r255, 0;
	@%p12 bra 	$L__BB0_24;
	ld.global.u32 	%r256, [%rd6+160];
	xor.b32  	%r330, %r330, %r256;
	ld.global.u32 	%r257, [%rd6+164];
	xor.b32  	%r329, %r329, %r257;
	ld.global.u32 	%r258, [%rd6+168];
	xor.b32  	%r328, %r328, %r258;
	ld.global.u32 	%r259, [%rd6+172];
	xor.b32  	%r327, %r327, %r259;
	ld.global.u32 	%r260, [%rd6+176];
	xor.b32  	%r326, %r326, %r260;
$L__BB0_24:
	and.b32  	%r262, %r196, 512;
	setp.eq.s32 	%p13, %r262, 0;
	@%p13 bra 	$L__BB0_26;
	ld.global.u32 	%r263, [%rd6+180];
	xor.b32  	%r330, %r330, %r263;
	ld.global.u32 	%r264, [%rd6+184];
	xor.b32  	%r329, %r329, %r264;
	ld.global.u32 	%r265, [%rd6+188];
	xor.b32  	%r328, %r328, %r265;
	ld.global.u32 	%r266, [%rd6+192];
	xor.b32  	%r327, %r327, %r266;
	ld.global.u32 	%r267, [%rd6+196];
	xor.b32  	%r326, %r326, %r267;
$L__BB0_26:
	and.b32  	%r269, %r196, 1024;
	setp.eq.s32 	%p14, %r269, 0;
	@%p14 bra 	$L__BB0_28;
	ld.global.u32 	%r270, [%rd6+200];
	xor.b32  	%r330, %r330, %r270;
	ld.global.u32 	%r271, [%rd6+204];
	xor.b32  	%r329, %r329, %r271;
	ld.global.u32 	%r272, [%rd6+208];
	xor.b32  	%r328, %r328, %r272;
	ld.global.u32 	%r273, [%rd6+212];
	xor.b32  	%r327, %r327, %r273;
	ld.global.u32 	%r274, [%rd6+216];
	xor.b32  	%r326, %r326, %r274;
$L__BB0_28:
	and.b32  	%r276, %r196, 2048;
	setp.eq.s32 	%p15, %r276, 0;
	@%p15 bra 	$L__BB0_30;
	ld.global.u32 	%r277, [%rd6+220];
	xor.b32  	%r330, %r330, %r277;
	ld.global.u32 	%r278, [%rd6+224];
	xor.b32  	%r329, %r329, %r278;
	ld.global.u32 	%r279, [%rd6+228];
	xor.b32  	%r328, %r328, %r279;
	ld.global.u32 	%r280, [%rd6+232];
	xor.b32  	%r327, %r327, %r280;
	ld.global.u32 	%r281, [%rd6+236];
	xor.b32  	%r326, %r326, %r281;
$L__BB0_30:
	and.b32  	%r283, %r196, 4096;
	setp.eq.s32 	%p16, %r283, 0;
	@%p16 bra 	$L__BB0_32;
	ld.global.u32 	%r284, [%rd6+240];
	xor.b32  	%r330, %r330, %r284;
	ld.global.u32 	%r285, [%rd6+244];
	xor.b32  	%r329, %r329, %r285;
	ld.global.u32 	%r286, [%rd6+248];
	xor.b32  	%r328, %r328, %r286;
	ld.global.u32 	%r287, [%rd6+252];
	xor.b32  	%r327, %r327, %r287;
	ld.global.u32 	%r288, [%rd6+256];
	xor.b32  	%r326, %r326, %r288;
$L__BB0_32:
	and.b32  	%r290, %r196, 8192;
	setp.eq.s32 	%p17, %r290, 0;
	@%p17 bra 	$L__BB0_34;
	ld.global.u32 	%r291, [%rd6+260];
	xor.b32  	%r330, %r330, %r291;
	ld.global.u32 	%r292, [%rd6+264];
	xor.b32  	%r329, %r329, %r292;
	ld.global.u32 	%r293, [%rd6+268];
	xor.b32  	%r328, %r328, %r293;
	ld.global.u32 	%r294, [%rd6+272];
	xor.b32  	%r327, %r327, %r294;
	ld.global.u32 	%r295, [%rd6+276];
	xor.b32  	%r326, %r326, %r295;
$L__BB0_34:
	and.b32  	%r297, %r196, 16384;
	setp.eq.s32 	%p18, %r297, 0;
	@%p18 bra 	$L__BB0_36;
	ld.global.u32 	%r298, [%rd6+280];
	xor.b32  	%r330, %r330, %r298;
	ld.global.u32 	%r299, [%rd6+284];
	xor.b32  	%r329, %r329, %r299;
	ld.global.u32 	%r300, [%rd6+288];
	xor.b32  	%r328, %r328, %r300;
	ld.global.u32 	%r301, [%rd6+292];
	xor.b32  	%r327, %r327, %r301;
	ld.global.u32 	%r302, [%rd6+296];
	xor.b32  	%r326, %r326, %r302;
$L__BB0_36:
	and.b32  	%r304, %r196, 32768;
	setp.eq.s32 	%p19, %r304, 0;
	@%p19 bra 	$L__BB0_38;
	ld.global.u32 	%r305, [%rd6+300];
	xor.b32  	%r330, %r330, %r305;
	ld.global.u32 	%r306, [%rd6+304];
	xor.b32  	%r329, %r329, %r306;
	ld.global.u32 	%r307, [%rd6+308];
	xor.b32  	%r328, %r328, %r307;
	ld.global.u32 	%r308, [%rd6+312];
	xor.b32  	%r327, %r327, %r308;
	ld.global.u32 	%r309, [%rd6+316];
	xor.b32  	%r326, %r326, %r309;
$L__BB0_38:
	add.s32 	%r325, %r325, 16;
	setp.ne.s32 	%p20, %r325, 32;
	@%p20 bra 	$L__BB0_6;
	mad.lo.s32 	%r310, %r319, -31, %r11;
	add.s32 	%r319, %r310, 1;
	setp.ne.s32 	%p21, %r319, 5;
	@%p21 bra 	$L__BB0_5;
	st.global.u32 	[%rd2+4], %r330;
	st.global.u32 	[%rd2+8], %r329;
	st.global.u32 	[%rd2+12], %r328;
	st.global.u32 	[%rd2+16], %r327;
	st.global.u32 	[%rd2+20], %r326;
	add.s32 	%r313, %r313, 1;
	setp.lt.u32 	%p22, %r313, %r2;
	@%p22 bra 	$L__BB0_4;
$L__BB0_41:
	shr.u64 	%rd7, %rd17, 2;
	add.s32 	%r312, %r312, 1;
	setp.gt.u64 	%p23, %rd17, 3;
	mov.u64 	%rd17, %rd7;
	@%p23 bra 	$L__BB0_2;
$L__BB0_42:
	mov.b32 	%r311, 0;
	st.global.v2.u32 	[%rd2+24], {%r311, %r311};
	st.global.u32 	[%rd2+32], %r311;
	mov.b64 	%rd16, 0;
	st.global.u64 	[%rd2+40], %rd16;
	ret;

}
	// .globl	_Z15generate_kernelP17curandStateXORWOWjPd
.visible .entry _Z15generate_kernelP17curandStateXORWOWjPd(
	.param .u64 .ptr .align 1 _Z15generate_kernelP17curandStateXORWOWjPd_param_0,
	.param .u32 _Z15generate_kernelP17curandStateXORWOWjPd_param_1,
	.param .u64 .ptr .align 1 _Z15generate_kernelP17curandStateXORWOWjPd_param_2
)
{
	.reg .pred 	%p<9>;
	.reg .b32 	%r<96>;
	.reg .b64 	%rd<18>;
	.reg .b64 	%fd<13>;

	ld.param.u64 	%rd3, [_Z15generate_kernelP17curandStateXORWOWjPd_param_0];
	ld.param.u32 	%r22, [_Z15generate_kernelP17curandStateXORWOWjPd_param_1];
	ld.param.u64 	%rd4, [_Z15generate_kernelP17curandStateXORWOWjPd_param_2];
	setp.eq.s32 	%p1, %r22, 0;
	@%p1 bra 	$L__BB1_11;
	cvta.to.global.u64 	%rd5, %rd3;
	cvta.to.global.u64 	%rd6, %rd4;
	mov.u32 	%r23, %ctaid.x;
	mov.u32 	%r24, %ntid.x;
	mov.u32 	%r25, %tid.x;
	mad.lo.s32 	%r26, %r24, %r23, %r25;
	mul.wide.s32 	%rd7, %r26, 48;
	add.s64 	%rd1, %rd5, %rd7;
	mul.wide.s32 	%rd8, %r26, 8;
	add.s64 	%rd2, %rd6, %rd8;
	setp.eq.s32 	%p2, %r22, 1;
	@%p2 bra 	$L__BB1_8;
	and.b32  	%r27, %r22, -2;
	neg.s32 	%r89, %r27;
$L__BB1_3:
	ld.global.v2.u32 	{%r28, %r29}, [%rd1];
	shr.u32 	%r30, %r29, 2;
	xor.b32  	%r31, %r30, %r29;
	ld.global.v2.u32 	{%r32, %r95}, [%rd1+8];
	ld.global.v2.u32 	{%r94, %r93}, [%rd1+16];
	shl.b32 	%r33, %r93, 4;
	shl.b32 	%r34, %r31, 1;
	xor.b32  	%r35, %r34, %r33;
	xor.b32  	%r36, %r35, %r31;
	xor.b32  	%r92, %r36, %r93;
	add.s32 	%r37, %r28, %r92;
	add.s32 	%r38, %r37, 362437;
	shr.u32 	%r39, %r32, 2;
	xor.b32  	%r40, %r39, %r32;
	st.global.v2.u32 	[%rd1+8], {%r94, %r93};
	shl.b32 	%r41, %r92, 4;
	shl.b32 	%r42, %r40, 1;
	xor.b32  	%r43, %r42, %r41;
	xor.b32  	%r44, %r43, %r40;
	xor.b32  	%r91, %r44, %r92;
	st.global.v2.u32 	[%rd1+16], {%r92, %r91};
	add.s32 	%r90, %r28, 724874;
	st.global.v2.u32 	[%rd1], {%r90, %r95};
	add.s32 	%r45, %r91, %r90;
	cvt.u64.u32 	%rd9, %r38;
	mul.wide.u32 	%rd10, %r45, 2097152;
	xor.b64  	%rd11, %rd10, %rd9;
	cvt.rn.f64.u64 	%fd1, %rd11;
	fma.rn.f64 	%fd2, %fd1, 0d3CA0000000000000, 0d3C90000000000000;
	setp.geu.f64 	%p3, %fd2, 0d3E112E0BE826D695;
	@%p3 bra 	$L__BB1_5;
	ld.global.f64 	%fd3, [%rd2];
	add.f64 	%fd4, %fd3, 0d3FF0000000000000;
	st.global.f64 	[%rd2], %fd4;
	ld.global.v2.u32 	{%r90, %r95}, [%rd1];
	ld.global.v2.u32 	{%r94, %r93}, [%rd1+8];
	ld.global.v2.u32 	{%r92, %r91}, [%rd1+16];
$L__BB1_5:
	shr.u32 	%r46, %r95, 2;
	xor.b32  	%r47, %r46, %r95;
	shl.b32 	%r48, %r91, 4;
	shl.b32 	%r49, %r47, 1;
	xor.b32  	%r50, %r49, %r48;
	xor.b32  	%r51, %r50, %r47;
	xor.b32  	%r52, %r51, %r91;
	add.s32 	%r53, %r90, %r52;
	add.s32 	%r54, %r53, 362437;
	shr.u32 	%r55, %r94, 2;
	xor.b32  	%r56, %r55, %r94;
	st.global.v2.u32 	[%rd1+8], {%r92, %r91};
	shl.b32 	%r57, %r52, 4;
	shl.b32 	%r58, %r56, 1;
	xor.b32  	%r59, %r58, %r57;
	xor.b32  	%r60, %r59, %r56;
	xor.b32  	%r61, %r60, %r52;
	st.global.v2.u32 	[%rd1+16], {%r52, %r61};
	add.s32 	%r62, %r90, 724874;
	st.global.v2.u32 	[%rd1], {%r62, %r93};
	add.s32 	%r63, %r61, %r62;
	cvt.u64.u32 	%rd12, %r54;
	mul.wide.u32 	%rd13, %r63, 2097152;
	xor.b64  	%rd14, %rd13, %rd12;
	cvt.rn.f64.u64 	%fd5, %rd14;
	fma.rn.f64 	%fd6, %fd5, 0d3CA0000000000000, 0d3C90000000000000;
	setp.geu.f64 	%p4, %fd6, 0d3E112E0BE826D695;
	@%p4 bra 	$L__BB1_7;
	ld.global.f64 	%fd7, [%rd2];
	add.f64 	%fd8, %fd7, 0d3FF0000000000000;
	st.global.f64 	[%rd2], %fd8;
$L__BB1_7:
	add.s32 	%r89, %r89, 2;
	setp.ne.s32 	%p5, %r89, 0;
	@%p5 bra 	$L__BB1_3;
$L__BB1_8:
	and.b32  	%r64, %r22, 1;
	setp.eq.b32 	%p6, %r64, 1;
	not.pred 	%p7, %p6;
	@%p7 bra 	$L__BB1_11;
	ld.global.v2.u32 	{%r65, %r66}, [%rd1];
	shr.u32 	%r67, %r66, 2;
	xor.b32  	%r68, %r67, %r66;
	ld.global.v2.u32 	{%r69, %r70}, [%rd1+8];
	ld.global.v2.u32 	{%r71, %r72}, [%rd1+16];
	shl.b32 	%r73, %r72, 4;
	shl.b32 	%r74, %r68, 1;
	xor.b32  	%r75, %r74, %r73;
	xor.b32  	%r76, %r75, %r68;
	xor.b32  	%r77, %r76, %r72;
	add.s32 	%r78, %r65, %r77;
	add.s32 	%r79, %r78, 362437;
	shr.u32 	%r80, %r69, 2;
	xor.b32  	%r81, %r80, %r69;
	st.global.v2.u32 	[%rd1+8], {%r71, %r72};
	shl.b32 	%r82, %r77, 4;
	shl.b32 	%r83, %r81, 1;
	xor.b32  	%r84, %r83, %r82;
	xor.b32  	%r85, %r84, %r81;
	xor.b32  	%r86, %r85, %r77;
	st.global.v2.u32 	[%rd1+16], {%r77, %r86};
	add.s32 	%r87, %r65, 724874;
	st.global.v2.u32 	[%rd1], {%r87, %r70};
	add.s32 	%r88, %r86, %r87;
	cvt.u64.u32 	%rd15, %r79;
	mul.wide.u32 	%rd16, %r88, 2097152;
	xor.b64  	%rd17, %rd16, %rd15;
	cvt.rn.f64.u64 	%fd9, %rd17;
	fma.rn.f64 	%fd10, %fd9, 0d3CA0000000000000, 0d3C90000000000000;
	setp.geu.f64 	%p8, %fd10, 0d3E112E0BE826D695;
	@%p8 bra 	$L__BB1_11;
	ld.global.f64 	%fd11, [%rd2];
	add.f64 	%fd12, %fd11, 0d3FF0000000000000;
	st.global.f64 	[%rd2], %fd12;
$L__BB1_11:
	ret;

}


// ===== COMPILED SASS (sm_100) =====

	.target	sm_100

	.elftype	@"ET_EXEC"


//--------------------- .note.nv.tkinfo           --------------------------
	.section	.note.nv.tkinfo,"",@"SHT_NOTE"
	.sectionflags	@"SHF_NOTE_NV_TKINFO"
	.tkinfo
        /*0018*/ 	.word	0x00000002
        /*0030*/ 	.string	""
        /*0030*/ 	.string	"ptxas"
        /*0030*/ 	.string	"Cuda compilation tools, release 13.0, V13.0.88"
        /*0030*/ 	.string	"Build cuda_13.0.r13.0/compiler.36424714_0"
        /*0030*/ 	.string	"-arch sm_100 -m 64 "



//--------------------- .note.nv.cuinfo           --------------------------
	.section	.note.nv.cuinfo,"",@"SHT_NOTE"
	.sectionflags	@"SHF_NOTE_NV_CUINFO"
        /*0018*/ 	.short	0x0002
        /*001a*/ 	.short	0x0064
        /*001c*/ 	.short	0x0082
	.zero		2


//--------------------- .nv.info                  --------------------------
	.section	.nv.info,"",@"SHT_CUDA_INFO"
	.align	4


	//----- nvinfo : EIATTR_REGCOUNT
	.align		4
        /*0000*/ 	.byte	0x04, 0x2f
        /*0002*/ 	.short	(.L_10 - .L_9)
	.align		4
.L_9:
        /*0004*/ 	.word	index@(_Z12setup_kernelP17curandStateXORWOW)
        /*0008*/ 	.word	0x0000001f


	//----- nvinfo : EIATTR_FRAME_SIZE
	.align		4
.L_10:
        /*000c*/ 	.byte	0x04, 0x11
        /*000e*/ 	.short	(.L_12 - .L_11)
	.align		4
.L_11:
        /*0010*/ 	.word	index@(_Z12setup_kernelP17curandStateXORWOW)
        /*0014*/ 	.word	0x00000000


	//----- nvinfo : EIATTR_REGCOUNT
	.align		4
.L_12:
        /*0018*/ 	.byte	0x04, 0x2f
        /*001a*/ 	.short	(.L_14 - .L_13)
	.align		4
.L_13:
        /*001c*/ 	.word	index@(_Z15generate_kernelP17curandStateXORWOWjPd)
        /*0020*/ 	.word	0x00000014


	//----- nvinfo : EIATTR_FRAME_SIZE
	.align		4
.L_14:
        /*0024*/ 	.byte	0x04, 0x11
        /*0026*/ 	.short	(.L_16 - .L_15)
	.align		4
.L_15:
        /*0028*/ 	.word	index@(_Z15generate_kernelP17curandStateXORWOWjPd)
        /*002c*/ 	.word	0x00000000


	//----- nvinfo : EIATTR_MIN_STACK_SIZE
	.align		4
.L_16:
        /*0030*/ 	.byte	0x04, 0x12
        /*0032*/ 	.short	(.L_18 - .L_17)
	.align		4
.L_17:
        /*0034*/ 	.word	index@(_Z15generate_kernelP17curandStateXORWOWjPd)
        /*0038*/ 	.word	0x00000000


	//----- nvinfo : EIATTR_MIN_STACK_SIZE
	.align		4
.L_18:
        /*003c*/ 	.byte	0x04, 0x12
        /*003e*/ 	.short	(.L_20 - .L_19)
	.align		4
.L_19:
        /*0040*/ 	.word	index@(_Z12setup_kernelP17curandStateXORWOW)
        /*0044*/ 	.word	0x00000000
.L_20:


//--------------------- .nv.compat                --------------------------
	.section	.nv.compat,"",@"SHT_CUDA_COMPAT_INFO"
	.align	4
        /*0000*/ 	.byte	0x02, 0x09, 0x00, 0x00, 0x02, 0x02, 0x01, 0x00, 0x02, 0x05, 0x05, 0x00, 0x03, 0x07, 0x01, 0x01
        /*0010*/ 	.byte	0x02, 0x03, 0x00, 0x00, 0x02, 0x06, 0x01, 0x00, 0x04, 0x0b, 0x08, 0x00, 0x01, 0x00, 0x00, 0x00
        /*0020*/ 	.byte	0x00, 0x00, 0x00, 0x00


//--------------------- .nv.info._Z15generate_kernelP17curandStateXORWOWjPd --------------------------
	.section	.nv.info._Z15generate_kernelP17curandStateXORWOWjPd,"",@"SHT_CUDA_INFO"
	.sectionflags	@""
	.align	4


	//----- nvinfo : EIATTR_CUDA_API_VERSION
	.align		4
        /*0000*/ 	.byte	0x04, 0x37
        /*0002*/ 	.short	(.L_22 - .L_21)
.L_21:
        /*0004*/ 	.word	0x00000082


	//----- nvinfo : EIATTR_KPARAM_INFO
	.align		4
.L_22:
        /*0008*/ 	.byte	0x04, 0x17
        /*000a*/ 	.short	(.L_24 - .L_23)
.L_23:
        /*000c*/ 	.word	0x00000000
        /*0010*/ 	.short	0x0002
        /*0012*/ 	.short	0x0010
        /*0014*/ 	.byte	0x00, 0xf5, 0x21, 0x00


	//----- nvinfo : EIATTR_KPARAM_INFO
	.align		4
.L_24:
        /*0018*/ 	.byte	0x04, 0x17
        /*001a*/ 	.short	(.L_26 - .L_25)
.L_25:
        /*001c*/ 	.word	0x00000000
        /*0020*/ 	.short	0x0001
        /*0022*/ 	.short	0x0008
        /*0024*/ 	.byte	0x00, 0xf0, 0x11, 0x00


	//----- nvinfo : EIATTR_KPARAM_INFO
	.align		4
.L_26:
        /*0028*/ 	.byte	0x04, 0x17
        /*002a*/ 	.short	(.L_28 - .L_27)
.L_27:
        /*002c*/ 	.word	0x00000000
        /*0030*/ 	.short	0x0000
        /*0032*/ 	.short	0x0000
        /*0034*/ 	.byte	0x00, 0xf5, 0x21, 0x00


	//----- nvinfo : EIATTR_SPARSE_MMA_MASK
	.align		4
.L_28:
        /*0038*/ 	.byte	0x03, 0x50
        /*003a*/ 	.short	0x0000


	//----- nvinfo : EIATTR_MAXREG_COUNT
	.align		4
        /*003c*/ 	.byte	0x03, 0x1b
        /*003e*/ 	.short	0x00ff


	//----- nvinfo : EIATTR_MERCURY_ISA_VERSION
	.align		4
        /*0040*/ 	.byte	0x03, 0x5f
        /*0042*/ 	.short	0x0101


	//----- nvinfo : EIATTR_VRC_CTA_INIT_COUNT
	.align		4
        /*0044*/ 	.byte	0x02, 0x4a
	.zero		1
	.zero		1


	//----- nvinfo : EIATTR_EXIT_INSTR_OFFSETS
	.align		4
        /*0048*/ 	.byte	0x04, 0x1c
        /*004a*/ 	.short	(.L_30 - .L_29)


	//   ....[0]....
.L_29:
        /*004c*/ 	.word	0x00000030


	//   ....[1]....
        /*0050*/ 	.word	0x000005c0


	//   ....[2]....
        /*0054*/ 	.word	0x000007b0


	//   ....[3]....
        /*0058*/ 	.word	0x000007f0


	//----- nvinfo : EIATTR_CRS_STACK_SIZE
	.align		4
.L_30:
        /*005c*/ 	.byte	0x04, 0x1e
        /*005e*/ 	.short	(.L_32 - .L_31)
.L_31:
        /*0060*/ 	.word	0x00000000


	//----- nvinfo : EIATTR_CBANK_PARAM_SIZE
	.align		4
.L_32:
        /*0064*/ 	.byte	0x03, 0x19
        /*0066*/ 	.short	0x0018


	//----- nvinfo : EIATTR_PARAM_CBANK
	.align		4
        /*0068*/ 	.byte	0x04, 0x0a
        /*006a*/ 	.short	(.L_34 - .L_33)
	.align		4
.L_33:
        /*006c*/ 	.word	index@(.nv.constant0._Z15generate_kernelP17curandStateXORWOWjPd)
        /*0070*/ 	.short	0x0380
        /*0072*/ 	.short	0x0018


	//----- nvinfo : EIATTR_SW_WAR
	.align		4
.L_34:
        /*0074*/ 	.byte	0x04, 0x36
        /*0076*/ 	.short	(.L_36 - .L_35)
.L_35:
        /*0078*/ 	.word	0x00000008
.L_36:


//--------------------- .nv.info._Z12setup_kernelP17curandStateXORWOW --------------------------
	.section	.nv.info._Z12setup_kernelP17curandStateXORWOW,"",@"SHT_CUDA_INFO"
	.sectionflags	@""
	.align	4


	//----- nvinfo : EIATTR_CUDA_API_VERSION
	.align		4
        /*0000*/ 	.byte	0x04, 0x37
        /*0002*/ 	.short	(.L_38 - .L_37)
.L_37:
        /*0004*/ 	.word	0x00000082


	//----- nvinfo : EIATTR_KPARAM_INFO
	.align		4
.L_38:
        /*0008*/ 	.byte	0x04, 0x17
        /*000a*/ 	.short	(.L_40 - .L_39)
.L_39:
        /*000c*/ 	.word	0x00000000
        /*0010*/ 	.short	0x0000
        /*0012*/ 	.short	0x0000
        /*0014*/ 	.byte	0x00, 0xf5, 0x21, 0x00


	//----- nvinfo : EIATTR_SPARSE_MMA_MASK
	.align		4
.L_40:
        /*0018*/ 	.byte	0x03, 0x50
        /*001a*/ 	.short	0x0000


	//----- nvinfo : EIATTR_MAXREG_COUNT
	.align		4
        /*001c*/ 	.byte	0x03, 0x1b
        /*001e*/ 	.short	0x00ff


	//----- nvinfo : EIATTR_MERCURY_ISA_VERSION
	.align		4
        /*0020*/ 	.byte	0x03, 0x5f
        /*0022*/ 	.short	0x0101


	//----- nvinfo : EIATTR_VRC_CTA_INIT_COUNT
	.align		4
        /*0024*/ 	.byte	0x02, 0x4a
	.zero		1
	.zero		1


	//----- nvinfo : EIATTR_EXIT_INSTR_OFFSETS
	.align		4
        /*0028*/ 	.byte	0x04, 0x1c
        /*002a*/ 	.short	(.L_42 - .L_41)


	//   ....[0]....
.L_41:
        /*002c*/ 	.word	0x00000e80


	//----- nvinfo : EIATTR_CRS_STACK_SIZE
	.align		4
.L_42:
        /*0030*/ 	.byte	0x04, 0x1e
        /*0032*/ 	.short	(.L_44 - .L_43)
.L_43:
        /*0034*/ 	.word	0x00000000


	//----- nvinfo : EIATTR_CBANK_PARAM_SIZE
	.align		4
.L_44:
        /*0038*/ 	.byte	0x03, 0x19
        /*003a*/ 	.short	0x0008


	//----- nvinfo : EIATTR_PARAM_CBANK
	.align		4
        /*003c*/ 	.byte	0x04, 0x0a
        /*003e*/ 	.short	(.L_46 - .L_45)
	.align		4
.L_45:
        /*0040*/ 	.word	index@(.nv.constant0._Z12setup_kernelP17curandStateXORWOW)
        /*0044*/ 	.short	0x0380
        /*0046*/ 	.short	0x0008


	//----- nvinfo : EIATTR_SW_WAR
	.align		4
.L_46:
        /*0048*/ 	.byte	0x04, 0x36
        /*004a*/ 	.short	(.L_48 - .L_47)
.L_47:
        /*004c*/ 	.word	0x00000008
.L_48:


//--------------------- .nv.callgraph             --------------------------
	.section	.nv.callgraph,"",@"SHT_CUDA_CALLGRAPH"
	.align	4
	.sectionentsize	8
	.align		4
        /*0000*/ 	.word	0x00000000
	.align		4
        /*0004*/ 	.word	0xffffffff
	.align		4
        /*0008*/ 	.word	0x00000000
	.align		4
        /*000c*/ 	.word	0xfffffffe
	.align		4
        /*0010*/ 	.word	0x00000000
	.align		4
        /*0014*/ 	.word	0xfffffffd
	.align		4
        /*0018*/ 	.word	0x00000000
	.align		4
        /*001c*/ 	.word	0xfffffffc


//--------------------- .nv.constant4             --------------------------
	.section	.nv.constant4,"a",@progbits
	.align	8
	.align		8
.nv.constant4:
        /*0000*/ 	.dword	precalc_xorwow_matrix
	.align		8
        /*0008*/ 	.dword	precalc_xorwow_offset_matrix
	.align		8
        /*0010*/ 	.dword	mrg32k3aM1
	.align		8
        /*0018*/ 	.dword	mrg32k3aM2
	.align		8
        /*0020*/ 	.dword	mrg32k3aM1SubSeq
	.align		8
        /*0028*/ 	.dword	mrg32k3aM2SubSeq
	.align		8
        /*0030*/ 	.dword	mrg32k3aM1Seq
	.align		8
        /*0038*/ 	.dword	mrg32k3aM2Seq


//--------------------- .nv.constant3             --------------------------
	.section	.nv.constant3,"a",@progbits
	.align	8
.nv.constant3:
	.type		__cr_lgamma_table,@object
	.size		__cr_lgamma_table,(.L_8 - __cr_lgamma_table)
__cr_lgamma_table:
        /*0000*/ 	.byte	0x00, 0x00, 0x00, 0x00, 0x00, 0x00, 0x00, 0x00, 0x00, 0x00, 0x00, 0x00, 0x00, 0x00, 0x00, 0x00
        /*0010*/ 	.byte	0xef, 0x39, 0xfa, 0xfe, 0x42, 0x2e, 0xe6, 0x3f, 0x02, 0x20, 0x2a, 0xfa, 0x0b, 0xab, 0xfc, 0x3f
        /*0020*/ 	.byte	0xf9, 0x2c, 0x92, 0x7c, 0xa7, 0x6c, 0x09, 0x40, 0xc9, 0x79, 0x44, 0x3c, 0x64, 0x26, 0x13, 0x40
        /*0030*/ 	.byte	0xca, 0x01, 0xcf, 0x3a, 0x27, 0x51, 0x1a, 0x40, 0x30, 0xcc, 0x2d, 0xf3, 0xe1, 0x0c, 0x21, 0x40
        /*0040*/ 	.byte	0x0d, 0xb7, 0xfc, 0x82, 0x8e, 0x35, 0x25, 0x40
.L_8:


//--------------------- .text._Z15generate_kernelP17curandStateXORWOWjPd --------------------------
	.section	.text._Z15generate_kernelP17curandStateXORWOWjPd,"ax",@progbits
	.align	128
        .global         _Z15generate_kernelP17curandStateXORWOWjPd
        .type           _Z15generate_kernelP17curandStateXORWOWjPd,@function
        .size           _Z15generate_kernelP17curandStateXORWOWjPd,(.L_x_16 - _Z15generate_kernelP17curandStateXORWOWjPd)
        .other          _Z15generate_kernelP17curandStateXORWOWjPd,@"STO_CUDA_ENTRY STV_DEFAULT"
_Z15generate_kernelP17curandStateXORWOWjPd:
.text._Z15generate_kernelP17curandStateXORWOWjPd:
[----:B------:R-:W-:Y:S01]  /*0000*/  LDC R1, c[0x0][0x37c] ;  /* 0x0000df00ff017b82 */ /* 0x000fe20000000800 */
[----:B------:R-:W0:Y:S02]  /*0010*/  LDCU UR4, c[0x0][0x388] ;  /* 0x00007100ff0477ac */ /* 0x000e240008000800 */
[----:B0-----:R-:W-:-:S13]  /*0020*/  ISETP.NE.AND P0, PT, RZ, UR4, PT ;  /* 0x00000004ff007c0c */ /* 0x001fda000bf05270 */
[----:B------:R-:W-:Y:S05]  /*0030*/  @!P0 EXIT ;  /* 0x000000000000894d */ /* 0x000fea0003800000 */
[----:B------:R-:W0:Y:S01]  /*0040*/  S2R R0, SR_TID.X ;  /* 0x0000000000007919 */ /* 0x000e220000002100 */
[----:B------:R-:W0:Y:S01]  /*0050*/  S2UR UR5, SR_CTAID.X ;  /* 0x00000000000579c3 */ /* 0x000e220000002500 */
[----:B------:R-:W-:Y:S01]  /*0060*/  UISETP.NE.AND UP0, UPT, UR4, 0x1, UPT ;  /* 0x000000010400788c */ /* 0x000fe2000bf05270 */
[----:B------:R-:W1:Y:S06]  /*0070*/  LDCU.64 UR6, c[0x0][0x358] ;  /* 0x00006b00ff0677ac */ /* 0x000e6c0008000a00 */
[----:B------:R-:W0:Y:S08]  /*0080*/  LDC R7, c[0x0][0x360] ;  /* 0x0000d800ff077b82 */ /* 0x000e300000000800 */
[----:B------:R-:W2:Y:S08]  /*0090*/  LDC.64 R2, c[0x0][0x380] ;  /* 0x0000e000ff027b82 */ /* 0x000eb00000000a00 */
[----:B------:R-:W3:Y:S01]  /*00a0*/  LDC.64 R4, c[0x0][0x390] ;  /* 0x0000e400ff047b82 */ /* 0x000ee20000000a00 */
[----:B0-----:R-:W-:-:S04]  /*00b0*/  IMAD R7, R7, UR5, R0 ;  /* 0x0000000507077c24 */ /* 0x001fc8000f8e0200 */
[----:B--2---:R-:W-:-:S04]  /*00c0*/  IMAD.WIDE R2, R7, 0x30, R2 ;  /* 0x0000003007027825 */ /* 0x004fc800078e0202 */
[----:B---3--:R-:W-:Y:S01]  /*00d0*/  IMAD.WIDE R4, R7, 0x8, R4 ;  /* 0x0000000807047825 */ /* 0x008fe200078e0204 */
[----:B-1----:R-:W-:Y:S06]  /*00e0*/  BRA.U !UP0, `(.L_x_0) ;  /* 0x0000000508287547 */ /* 0x002fec000b800000 */
[----:B------:R-:W-:-:S04]  /*00f0*/  ULOP3.LUT UR4, UR4, 0xfffffffe, URZ, 0xc0, !UPT ;  /* 0xfffffffe04047892 */ /* 0x000fc8000f8ec0ff */
[----:B------:R-:W-:-:S12]  /*0100*/  UIADD3 UR4, UPT, UPT, -UR4, URZ, URZ ;  /* 0x000000ff04047290 */ /* 0x000fd8000fffe1ff */
.L_x_5:
[----:B------:R-:W2:Y:S04]  /*0110*/  LDG.E.64 R10, desc[UR6][R2.64] ;  /* 0x00000006020a7981 */ /* 0x000ea8000c1e1b00 */
[----:B0-----:R-:W3:Y:S04]  /*0120*/  LDG.E.64 R6, desc[UR6][R2.64+0x10] ;  /* 0x0000100602067981 */ /* 0x001ee8000c1e1b00 */
[----:B------:R-:W4:Y:S01]  /*0130*/  LDG.E.64 R12, desc[UR6][R2.64+0x8] ;  /* 0x00000806020c7981 */ /* 0x000f22000c1e1b00 */
[----:B------:R-:W-:Y:S01]  /*0140*/  UMOV UR8, 0xe826d695 ;  /* 0xe826d69500087882 */ /* 0x000fe20000000000 */
[----:B------:R-:W-:Y:S01]  /*0150*/  UMOV UR9, 0x3e112e0b ;  /* 0x3e112e0b00097882 */ /* 0x000fe20000000000 */
[----:B------:R-:W-:Y:S01]  /*0160*/  UIADD3 UR4, UPT, UPT, UR4, 0x2, URZ ;  /* 0x0000000204047890 */ /* 0x000fe2000fffe0ff */
[----:B------:R-:W-:Y:S03]  /*0170*/  BSSY.RECONVERGENT B0, `(.L_x_1) ;  /* 0x0000023000007945 */ /* 0x000fe60003800200 */
[----:B------:R-:W-:Y:S01]  /*0180*/  UISETP.NE.AND UP0, UPT, UR4, URZ, UPT ;  /* 0x000000ff0400728c */ /* 0x000fe2000bf05270 */
[----:B--2---:R-:W-:-:S04]  /*0190*/  SHF.R.U32.HI R0, RZ, 0x2, R11 ;  /* 0x00000002ff007819 */ /* 0x004fc8000001160b */
[----:B------:R-:W-:Y:S01]  /*01a0*/  LOP3.LUT R0, R0, R11, RZ, 0x3c, !PT ;  /* 0x0000000b00007212 */ /* 0x000fe200078e3cff */
[----:B---3--:R-:W-:Y:S01]  /*01b0*/  IMAD.SHL.U32 R9, R7, 0x10, RZ ;  /* 0x0000001007097824 */ /* 0x008fe200078e00ff */
[----:B------:R0:W-:Y:S01]  /*01c0*/  STG.E.64 desc[UR6][R2.64+0x8], R6 ;  /* 0x0000080602007986 */ /* 0x0001e2000c101b06 */
[----:B----4-:R-:W-:Y:S02]  /*01d0*/  SHF.R.U32.HI R11, RZ, 0x2, R12 ;  /* 0x00000002ff0b7819 */ /* 0x010fe4000001160c */
[----:B------:R-:W-:Y:S02]  /*01e0*/  IMAD.SHL.U32 R8, R0, 0x2, RZ ;  /* 0x0000000200087824 */ /* 0x000fe400078e00ff */
[----:B------:R-:W-:Y:S01]  /*01f0*/  LOP3.LUT R11, R11, R12, RZ, 0x3c, !PT ;  /* 0x0000000c0b0b7212 */ /* 0x000fe200078e3cff */
[----:B------:R-:W-:Y:S02]  /*0200*/  VIADD R12, R10, 0xb0f8a ;  /* 0x000b0f8a0a0c7836 */ /* 0x000fe40000000000 */
[----:B------:R-:W-:-:S02]  /*0210*/  LOP3.LUT R8, R0, R8, R9, 0x96, !PT ;  /* 0x0000000800087212 */ /* 0x000fc400078e9609 */
[----:B------:R-:W-:Y:S02]  /*0220*/  IMAD.SHL.U32 R9, R11, 0x2, RZ ;  /* 0x000000020b097824 */ /* 0x000fe400078e00ff */
[----:B------:R-:W-:Y:S01]  /*0230*/  LOP3.LUT R8, R8, R7, RZ, 0x3c, !PT ;  /* 0x0000000708087212 */ /* 0x000fe200078e3cff */
[----:B------:R0:W-:Y:S03]  /*0240*/  STG.E.64 desc[UR6][R2.64], R12 ;  /* 0x0000000c02007986 */ /* 0x0001e6000c101b06 */
[----:B------:R-:W-:Y:S01]  /*0250*/  IADD3 R17, PT, PT, R10, 0x587c5, R8 ;  /* 0x000587c50a117810 */ /* 0x000fe20007ffe008 */
[----:B------:R-:W-:Y:S02]  /*0260*/  IMAD.SHL.U32 R0, R8, 0x10, RZ ;  /* 0x0000001008007824 */ /* 0x000fe400078e00ff */
[----:B------:R-:W-:-:S03]  /*0270*/  IMAD.MOV.U32 R10, RZ, RZ, 0x0 ;  /* 0x00000000ff0a7424 */ /* 0x000fc600078e00ff */
[----:B------:R-:W-:Y:S01]  /*0280*/  LOP3.LUT R9, R11, R9, R0, 0x96, !PT ;  /* 0x000000090b097212 */ /* 0x000fe200078e9600 */
[----:B------:R-:W-:-:S03]  /*0290*/  IMAD.MOV.U32 R11, RZ, RZ, 0x3ca00000 ;  /* 0x3ca00000ff0b7424 */ /* 0x000fc600078e00ff */
[----:B------:R-:W-:-:S05]  /*02a0*/  LOP3.LUT R9, R9, R8, RZ, 0x3c, !PT ;  /* 0x0000000809097212 */ /* 0x000fca00078e3cff */
[----:B------:R-:W-:Y:S01]  /*02b0*/  IMAD.IADD R14, R9, 0x1, R12 ;  /* 0x00000001090e7824 */ /* 0x000fe200078e020c */
[----:B------:R0:W-:Y:S03]  /*02c0*/  STG.E.64 desc[UR6][R2.64+0x10], R8 ;  /* 0x0000100802007986 */ /* 0x0001e6000c101b06 */
[----:B------:R-:W-:-:S03]  /*02d0*/  IMAD.WIDE.U32 R14, R14, 0x200000, RZ ;  /* 0x002000000e0e7825 */ /* 0x000fc600078e00ff */
[----:B------:R-:W-:Y:S01]  /*02e0*/  LOP3.LUT R16, R14, R17, RZ, 0x3c, !PT ;  /* 0x000000110e107212 */ /* 0x000fe200078e3cff */
[----:B------:R-:W-:-:S04]  /*02f0*/  IMAD.MOV.U32 R17, RZ, RZ, R15 ;  /* 0x000000ffff117224 */ /* 0x000fc800078e000f */
[----:B------:R-:W1:Y:S02]  /*0300*/  I2F.F64.U64 R14, R16 ;  /* 0x00000010000e7312 */ /* 0x000e640000301800 */
[----:B-1----:R-:W-:-:S08]  /*0310*/  DFMA R14, R14, R10, 5.5511151231257827021e-17 ;  /* 0x3c9000000e0e742b */ /* 0x002fd0000000000a */
[----:B------:R-:W-:-:S14]  /*0320*/  DSETP.GEU.AND P0, PT, R14, UR8, PT ;  /* 0x000000080e007e2a */ /* 0x000fdc000bf0e000 */
[----:B0-----:R-:W-:Y:S05]  /*0330*/  @P0 BRA `(.L_x_2) ;  /* 0x0000000000180947 */ /* 0x001fea0003800000 */
[----:B------:R-:W2:Y:S02]  /*0340*/  LDG.E.64 R6, desc[UR6][R4.64] ;  /* 0x0000000604067981 */ /* 0x000ea4000c1e1b00 */
[----:B--2---:R-:W-:-:S07]  /*0350*/  DADD R14, R6, 1 ;  /* 0x3ff00000060e7429 */ /* 0x004fce0000000000 */
[----:B------:R0:W-:Y:S04]  /*0360*/  STG.E.64 desc[UR6][R4.64], R14 ;  /* 0x0000000e04007986 */ /* 0x0001e8000c101b06 */
[----:B------:R0:W5:Y:S04]  /*0370*/  LDG.E.64 R12, desc[UR6][R2.64] ;  /* 0x00000006020c7981 */ /* 0x000168000c1e1b00 */
[----:B------:R0:W5:Y:S04]  /*0380*/  LDG.E.64 R6, desc[UR6][R2.64+0x8] ;  /* 0x0000080602067981 */ /* 0x000168000c1e1b00 */
[----:B------:R0:W5:Y:S02]  /*0390*/  LDG.E.64 R8, desc[UR6][R2.64+0x10] ;  /* 0x0000100602087981 */ /* 0x000164000c1e1b00 */
.L_x_2:
[----:B------:R-:W-:Y:S05]  /*03a0*/  BSYNC.RECONVERGENT B0 ;  /* 0x0000000000007941 */ /* 0x000fea0003800200 */
.L_x_1:
[----:B-----5:R-:W-:Y:S01]  /*03b0*/  SHF.R.U32.HI R0, RZ, 0x2, R13 ;  /* 0x00000002ff007819 */ /* 0x020fe2000001160d */
[----:B------:R1:W-:Y:S01]  /*03c0*/  STG.E.64 desc[UR6][R2.64+0x8], R8 ;  /* 0x0000080802007986 */ /* 0x0003e2000c101b06 */
[----:B0-----:R-:W-:Y:S01]  /*03d0*/  SHF.R.U32.HI R15, RZ, 0x2, R6 ;  /* 0x00000002ff0f7819 */ /* 0x001fe20000011606 */
[----:B------:R-:W-:Y:S01]  /*03e0*/  BSSY.RECONVERGENT B0, `(.L_x_3) ;  /* 0x0000019000007945 */ /* 0x000fe20003800200 */
[----:B------:R-:W-:Y:S01]  /*03f0*/  LOP3.LUT R0, R0, R13, RZ, 0x3c, !PT ;  /* 0x0000000d00007212 */ /* 0x000fe200078e3cff */
[----:B------:R-:W-:Y:S01]  /*0400*/  IMAD.SHL.U32 R13, R9, 0x10, RZ ;  /* 0x00000010090d7824 */ /* 0x000fe200078e00ff */
[----:B------:R-:W-:-:S03]  /*0410*/  LOP3.LUT R15, R15, R6, RZ, 0x3c, !PT ;  /* 0x000000060f0f7212 */ /* 0x000fc600078e3cff */
[----:B------:R-:W-:Y:S02]  /*0420*/  IMAD.SHL.U32 R14, R0, 0x2, RZ ;  /* 0x00000002000e7824 */ /* 0x000fe400078e00ff */
[----:B------:R-:W-:-:S03]  /*0430*/  IMAD.SHL.U32 R6, R15, 0x2, RZ ;  /* 0x000000020f067824 */ /* 0x000fc600078e00ff */
[----:B------:R-:W-:-:S04]  /*0440*/  LOP3.LUT R14, R0, R14, R13, 0x96, !PT ;  /* 0x0000000e000e7212 */ /* 0x000fc800078e960d */
[----:B------:R-:W-:-:S04]  /*0450*/  LOP3.LUT R14, R14, R9, RZ, 0x3c, !PT ;  /* 0x000000090e0e7212 */ /* 0x000fc800078e3cff */
[----:B------:R-:W-:Y:S01]  /*0460*/  IADD3 R13, PT, PT, R12, 0x587c5, R14 ;  /* 0x000587c50c0d7810 */ /* 0x000fe20007ffe00e */
[----:B------:R-:W-:-:S05]  /*0470*/  IMAD.SHL.U32 R0, R14, 0x10, RZ ;  /* 0x000000100e007824 */ /* 0x000fca00078e00ff */
[----:B------:R-:W-:Y:S01]  /*0480*/  LOP3.LUT R15, R15, R6, R0, 0x96, !PT ;  /* 0x000000060f0f7212 */ /* 0x000fe200078e9600 */
[----:B------:R-:W-:-:S03]  /*0490*/  VIADD R6, R12, 0xb0f8a ;  /* 0x000b0f8a0c067836 */ /* 0x000fc60000000000 */
[----:B------:R-:W-:Y:S02]  /*04a0*/  LOP3.LUT R15, R15, R14, RZ, 0x3c, !PT ;  /* 0x0000000e0f0f7212 */ /* 0x000fe400078e3cff */
[----:B------:R1:W-:Y:S03]  /*04b0*/  STG.E.64 desc[UR6][R2.64], R6 ;  /* 0x0000000602007986 */ /* 0x0003e6000c101b06 */
[----:B------:R-:W-:Y:S01]  /*04c0*/  IMAD.IADD R16, R15, 0x1, R6 ;  /* 0x000000010f107824 */ /* 0x000fe200078e0206 */
[----:B------:R1:W-:Y:S03]  /*04d0*/  STG.E.64 desc[UR6][R2.64+0x10], R14 ;  /* 0x0000100e02007986 */ /* 0x0003e6000c101b06 */
[----:B------:R-:W-:-:S03]  /*04e0*/  IMAD.WIDE.U32 R16, R16, 0x200000, RZ ;  /* 0x0020000010107825 */ /* 0x000fc600078e00ff */
[----:B------:R-:W-:-:S04]  /*04f0*/  LOP3.LUT R16, R16, R13, RZ, 0x3c, !PT ;  /* 0x0000000d10107212 */ /* 0x000fc800078e3cff */
[----:B------:R-:W0:Y:S02]  /*0500*/  I2F.F64.U64 R12, R16 ;  /* 0x00000010000c7312 */ /* 0x000e240000301800 */
[----:B0-----:R-:W-:-:S08]  /*0510*/  DFMA R12, R12, R10, 5.5511151231257827021e-17 ;  /* 0x3c9000000c0c742b */ /* 0x001fd0000000000a */
[----:B------:R-:W-:-:S14]  /*0520*/  DSETP.GEU.AND P0, PT, R12, UR8, PT ;  /* 0x000000080c007e2a */ /* 0x000fdc000bf0e000 */
[----:B-1----:R-:W-:Y:S05]  /*0530*/  @P0 BRA `(.L_x_4) ;  /* 0x00000000000c0947 */ /* 0x002fea0003800000 */
[----:B------:R-:W2:Y:S02]  /*0540*/  LDG.E.64 R6, desc[UR6][R4.64] ;  /* 0x0000000604067981 */ /* 0x000ea4000c1e1b00 */
[----:B--2---:R-:W-:-:S07]  /*0550*/  DADD R6, R6, 1 ;  /* 0x3ff0000006067429 */ /* 0x004fce0000000000 */
[----:B------:R0:W-:Y:S04]  /*0560*/  STG.E.64 desc[UR6][R4.64], R6 ;  /* 0x0000000604007986 */ /* 0x0001e8000c101b06 */
.L_x_4:
[----:B------:R-:W-:Y:S05]  /*0570*/  BSYNC.RECONVERGENT B0 ;  /* 0x0000000000007941 */ /* 0x000fea0003800200 */
.L_x_3:
[----:B------:R-:W-:Y:S05]  /*0580*/  BRA.U UP0, `(.L_x_5) ;  /* 0xfffffff900e07547 */ /* 0x000fea000b83ffff */
.L_x_0:
[----:B------:R-:W1:Y:S02]  /*0590*/  LDC R0, c[0x0][0x388] ;  /* 0x0000e200ff007b82 */ /* 0x000e640000000800 */
[----:B-1----:R-:W-:-:S04]  /*05a0*/  LOP3.LUT R0, R0, 0x1, RZ, 0xc0, !PT ;  /* 0x0000000100007812 */ /* 0x002fc800078ec0ff */
[----:B------:R-:W-:-:S13]  /*05b0*/  ISETP.NE.U32.AND P0, PT, R0, 0x1, PT ;  /* 0x000000010000780c */ /* 0x000fda0003f05070 */
[----:B------:R-:W-:Y:S05]  /*05c0*/  @P0 EXIT ;  /* 0x000000000000094d */ /* 0x000fea0003800000 */
[----:B------:R-:W2:Y:S04]  /*05d0*/  LDG.E.64 R10, desc[UR6][R2.64] ;  /* 0x00000006020a7981 */ /* 0x000ea8000c1e1b00 */
[----:B------:R-:W3:Y:S04]  /*05e0*/  LDG.E.64 R8, desc[UR6][R2.64+0x10] ;  /* 0x0000100602087981 */ /* 0x000ee8000c1e1b00 */
[----:B0-----:R-:W4:Y:S01]  /*05f0*/  LDG.E.64 R6, desc[UR6][R2.64+0x8] ;  /* 0x0000080602067981 */ /* 0x001f22000c1e1b00 */
[----:B------:R-:W-:Y:S01]  /*0600*/  IMAD.MOV.U32 R16, RZ, RZ, 0x0 ;  /* 0x00000000ff107424 */ /* 0x000fe200078e00ff */
[----:B------:R-:W-:Y:S01]  /*0610*/  UMOV UR4, 0xe826d695 ;  /* 0xe826d69500047882 */ /* 0x000fe20000000000 */
[----:B------:R-:W-:Y:S01]  /*0620*/  IMAD.MOV.U32 R17, RZ, RZ, 0x3ca00000 ;  /* 0x3ca00000ff117424 */ /* 0x000fe200078e00ff */
[----:B------:R-:W-:Y:S01]  /*0630*/  UMOV UR5, 0x3e112e0b ;  /* 0x3e112e0b00057882 */ /* 0x000fe20000000000 */
[----:B--2---:R-:W-:-:S04]  /*0640*/  SHF.R.U32.HI R0, RZ, 0x2, R11 ;  /* 0x00000002ff007819 */ /* 0x004fc8000001160b */
[----:B------:R-:W-:Y:S01]  /*0650*/  LOP3.LUT R0, R0, R11, RZ, 0x3c, !PT ;  /* 0x0000000b00007212 */ /* 0x000fe200078e3cff */
[----:B---3--:R-:W-:Y:S01]  /*0660*/  IMAD.SHL.U32 R11, R9, 0x10, RZ ;  /* 0x00000010090b7824 */ /* 0x008fe200078e00ff */
[----:B------:R0:W-:Y:S01]  /*0670*/  STG.E.64 desc[UR6][R2.64+0x8], R8 ;  /* 0x0000080802007986 */ /* 0x0001e2000c101b06 */
[----:B----4-:R-:W-:Y:S02]  /*0680*/  SHF.R.U32.HI R13, RZ, 0x2, R6 ;  /* 0x00000002ff0d7819 */ /* 0x010fe40000011606 */
[----:B------:R-:W-:Y:S02]  /*0690*/  IMAD.SHL.U32 R12, R0, 0x2, RZ ;  /* 0x00000002000c7824 */ /* 0x000fe400078e00ff */
[----:B------:R-:W-:-:S03]  /*06a0*/  LOP3.LUT R13, R13, R6, RZ, 0x3c, !PT ;  /* 0x000000060d0d7212 */ /* 0x000fc600078e3cff */
[----:B------:R-:W-:Y:S02]  /*06b0*/  LOP3.LUT R12, R0, R12, R11, 0x96, !PT ;  /* 0x0000000c000c7212 */ /* 0x000fe400078e960b */
[----:B------:R-:W-:Y:S02]  /*06c0*/  IMAD.SHL.U32 R6, R13, 0x2, RZ ;  /* 0x000000020d067824 */ /* 0x000fe400078e00ff */
        /* <DEDUP_REMOVED lines=11> */
[----:B------:R-:W1:Y:S02]  /*0780*/  I2F.F64.U64 R10, R14 ;  /* 0x0000000e000a7312 */ /* 0x000e640000301800 */
[----:B-1----:R-:W-:-:S08]  /*0790*/  DFMA R10, R10, R16, 5.5511151231257827021e-17 ;  /* 0x3c9000000a0a742b */ /* 0x002fd00000000010 */
[----:B------:R-:W-:-:S14]  /*07a0*/  DSETP.GEU.AND P0, PT, R10, UR4, PT ;  /* 0x000000040a007e2a */ /* 0x000fdc000bf0e000 */
[----:B0-----:R-:W-:Y:S05]  /*07b0*/  @P0 EXIT ;  /* 0x000000000000094d */ /* 0x001fea0003800000 */
[----:B------:R-:W2:Y:S02]  /*07c0*/  LDG.E.64 R2, desc[UR6][R4.64] ;  /* 0x0000000604027981 */ /* 0x000ea4000c1e1b00 */
[----:B--2---:R-:W-:-:S07]  /*07d0*/  DADD R2, R2, 1 ;  /* 0x3ff0000002027429 */ /* 0x004fce0000000000 */
[----:B------:R-:W-:Y:S01]  /*07e0*/  STG.E.64 desc[UR6][R4.64], R2 ;  /* 0x0000000204007986 */ /* 0x000fe2000c101b06 */
[----:B------:R-:W-:Y:S05]  /*07f0*/  EXIT ;  /* 0x000000000000794d */ /* 0x000fea0003800000 */
.L_x_6:
[----:B------:R-:W-:-:S00]  /*0800*/  BRA `(.L_x_6) ;  /* 0xfffffffc00fc7947 */ /* 0x000fc0000383ffff */
[----:B------:R-:W-:-:S00]  /*0810*/  NOP ;  /* 0x0000000000007918 */ /* 0x000fc00000000000 */
        /* <DEDUP_REMOVED lines=14> */
.L_x_16:


//--------------------- .text._Z12setup_kernelP17curandStateXORWOW --------------------------
	.section	.text._Z12setup_kernelP17curandStateXORWOW,"ax",@progbits
	.align	128
        .global         _Z12setup_kernelP17curandStateXORWOW
        .type           _Z12setup_kernelP17curandStateXORWOW,@function
        .size           _Z12setup_kernelP17curandStateXORWOW,(.L_x_17 - _Z12setup_kernelP17curandStateXORWOW)
        .other          _Z12setup_kernelP17curandStateXORWOW,@"STO_CUDA_ENTRY STV_DEFAULT"
_Z12setup_kernelP17curandStateXORWOW:
.text._Z12setup_kernelP17curandStateXORWOW:
[----:B------:R-:W-:Y:S01]  /*0000*/  LDC R1, c[0x0][0x37c] ;  /* 0x0000df00ff017b82 */ /* 0x000fe20000000800 */
[----:B------:R-:W0:Y:S07]  /*0010*/  S2R R13, SR_TID.X ;  /* 0x00000000000d7919 */ /* 0x000e2e0000002100 */
[----:B------:R-:W1:Y:S01]  /*0020*/  LDC.64 R6, c[0x0][0x380] ;  /* 0x0000e000ff067b82 */ /* 0x000e620000000a00 */
[----:B------:R-:W0:Y:S01]  /*0030*/  LDCU UR6, c[0x0][0x360] ;  /* 0x00006c00ff0677ac */ /* 0x000e220008000800 */
[----:B------:R-:W-:Y:S01]  /*0040*/  IMAD.MOV.U32 R2, RZ, RZ, 0x3198c20f ;  /* 0x3198c20fff027424 */ /* 0x000fe200078e00ff */
[----:B------:R-:W0:Y:S01]  /*0050*/  S2R R0, SR_CTAID.X ;  /* 0x0000000000007919 */ /* 0x000e220000002500 */
[----:B------:R-:W-:Y:S01]  /*0060*/  IMAD.MOV.U32 R3, RZ, RZ, 0x5efdb30c ;  /* 0x5efdb30cff037424 */ /* 0x000fe200078e00ff */
[----:B------:R-:W2:Y:S01]  /*0070*/  LDCU.64 UR4, c[0x0][0x358] ;  /* 0x00006b00ff0477ac */ /* 0x000ea20008000a00 */
[----:B------:R-:W-:Y:S01]  /*0080*/  IMAD.MOV.U32 R4, RZ, RZ, 0x423bb012 ;  /* 0x423bb012ff047424 */ /* 0x000fe200078e00ff */
[----:B------:R-:W-:Y:S01]  /*0090*/  BSSY.RECONVERGENT B0, `(.L_x_7) ;  /* 0x00000db000007945 */ /* 0x000fe20003800200 */
[----:B------:R-:W-:-:S02]  /*00a0*/  IMAD.MOV.U32 R5, RZ, RZ, -0x75bd8fc ;  /* 0xf8a42704ff057424 */ /* 0x000fc400078e00ff */
[----:B------:R-:W-:Y:S02]  /*00b0*/  IMAD.MOV.U32 R8, RZ, RZ, -0x23270784 ;  /* 0xdcd8f87cff087424 */ /* 0x000fe400078e00ff */
[----:B------:R-:W-:Y:S02]  /*00c0*/  IMAD.MOV.U32 R9, RZ, RZ, 0x57fa2510 ;  /* 0x57fa2510ff097424 */ /* 0x000fe400078e00ff */
[----:B0-----:R-:W-:-:S04]  /*00d0*/  IMAD R13, R0, UR6, R13 ;  /* 0x00000006000d7c24 */ /* 0x001fc8000f8e020d */
[C---:B-1----:R-:W-:Y:S01]  /*00e0*/  IMAD.WIDE R6, R13.reuse, 0x30, R6 ;  /* 0x000000300d067825 */ /* 0x042fe200078e0206 */
[----:B------:R-:W-:-:S04]  /*00f0*/  ISETP.NE.AND P0, PT, R13, RZ, PT ;  /* 0x000000ff0d00720c */ /* 0x000fc80003f05270 */
[----:B--2---:R0:W-:Y:S04]  /*0100*/  STG.E.64 desc[UR4][R6.64], R2 ;  /* 0x0000000206007986 */ /* 0x0041e8000c101b04 */
[----:B------:R0:W-:Y:S04]  /*0110*/  STG.E.64 desc[UR4][R6.64+0x8], R4 ;  /* 0x0000080406007986 */ /* 0x0001e8000c101b04 */
[----:B------:R0:W-:Y:S01]  /*0120*/  STG.E.64 desc[UR4][R6.64+0x10], R8 ;  /* 0x0000100806007986 */ /* 0x0001e2000c101b04 */
[----:B------:R-:W-:Y:S05]  /*0130*/  @!P0 BRA `(.L_x_8) ;  /* 0x0000000c00408947 */ /* 0x000fea0003800000 */
[----:B------:R-:W-:Y:S01]  /*0140*/  SHF.R.S32.HI R0, RZ, 0x1f, R13 ;  /* 0x0000001fff007819 */ /* 0x000fe2000001140d */
[----:B------:R-:W-:-:S07]  /*0150*/  IMAD.MOV.U32 R12, RZ, RZ, RZ ;  /* 0x000000ffff0c7224 */ /* 0x000fce00078e00ff */
.L_x_14:
[----:B0-----:R-:W-:Y:S01]  /*0160*/  LOP3.LUT R2, R13, 0x3, RZ, 0xc0, !PT ;  /* 0x000000030d027812 */ /* 0x001fe200078ec0ff */
[----:B------:R-:W-:Y:S03]  /*0170*/  BSSY.RECONVERGENT B1, `(.L_x_9) ;  /* 0x00000c6000017945 */ /* 0x000fe60003800200 */
[----:B------:R-:W-:-:S04]  /*0180*/  ISETP.NE.U32.AND P0, PT, R2, RZ, PT ;  /* 0x000000ff0200720c */ /* 0x000fc80003f05070 */
[----:B------:R-:W-:-:S13]  /*0190*/  ISETP.NE.AND.EX P0, PT, RZ, RZ, PT, P0 ;  /* 0x000000ffff00720c */ /* 0x000fda0003f05300 */
[----:B------:R-:W-:Y:S05]  /*01a0*/  @!P0 BRA `(.L_x_10) ;  /* 0x0000000c00088947 */ /* 0x000fea0003800000 */
[----:B------:R-:W0:Y:S01]  /*01b0*/  LDC.64 R8, c[0x4][RZ] ;  /* 0x01000000ff087b82 */ /* 0x000e220000000a00 */
[----:B------:R-:W-:Y:S02]  /*01c0*/  IMAD.MOV.U32 R14, RZ, RZ, RZ ;  /* 0x000000ffff0e7224 */ /* 0x000fe400078e00ff */
[----:B0-----:R-:W-:-:S07]  /*01d0*/  IMAD.WIDE.U32 R8, R12, 0xc80, R8 ;  /* 0x00000c800c087825 */ /* 0x001fce00078e0008 */
.L_x_13:
[----:B0-----:R-:W-:Y:S01]  /*01e0*/  IMAD.MOV.U32 R15, RZ, RZ, RZ ;  /* 0x000000ffff0f7224 */ /* 0x001fe200078e00ff */
[----:B------:R-:W-:Y:S01]  /*01f0*/  CS2R R2, SRZ ;  /* 0x0000000000027805 */ /* 0x000fe2000001ff00 */
[----:B------:R-:W-:Y:S01]  /*0200*/  IMAD.MOV.U32 R17, RZ, RZ, RZ ;  /* 0x000000ffff117224 */ /* 0x000fe200078e00ff */
[----:B------:R-:W-:-:S07]  /*0210*/  CS2R R4, SRZ ;  /* 0x0000000000047805 */ /* 0x000fce000001ff00 */
.L_x_12:
[----:B------:R-:W-:-:S05]  /*0220*/  IMAD.WIDE.U32 R10, R17, 0x4, R6 ;  /* 0x00000004110a7825 */ /* 0x000fca00078e0006 */
[----:B------:R0:W5:Y:S01]  /*0230*/  LDG.E R16, desc[UR4][R10.64+0x4] ;  /* 0x000004040a107981 */ /* 0x000162000c1e1900 */
[----:B------:R-:W-:-:S07]  /*0240*/  IMAD.MOV.U32 R19, RZ, RZ, RZ ;  /* 0x000000ffff137224 */ /* 0x000fce00078e00ff */
.L_x_11:
[----:B-----5:R-:W-:Y:S01]  /*0250*/  SHF.R.U32.HI R24, RZ, R19, R16 ;  /* 0x00000013ff187219 */ /* 0x020fe20000011610 */
[----:B0-----:R-:W-:-:S03]  /*0260*/  IMAD.SHL.U32 R10, R17, 0x20, RZ ;  /* 0x00000020110a7824 */ /* 0x001fc600078e00ff */
[----:B------:R-:W-:Y:S01]  /*0270*/  LOP3.LUT R11, R24, 0x1, RZ, 0xc0, !PT ;  /* 0x00000001180b7812 */ /* 0x000fe200078ec0ff */
[----:B------:R-:W-:-:S03]  /*0280*/  IMAD.IADD R10, R10, 0x1, R19 ;  /* 0x000000010a0a7824 */ /* 0x000fc600078e0213 */
[----:B------:R-:W-:Y:S01]  /*0290*/  ISETP.NE.U32.AND P0, PT, R11, 0x1, PT ;  /* 0x000000010b00780c */ /* 0x000fe20003f05070 */
[----:B------:R-:W-:-:S03]  /*02a0*/  IMAD R11, R10, 0x5, RZ ;  /* 0x000000050a0b7824 */ /* 0x000fc600078e02ff */
[----:B------:R-:W-:Y:S01]  /*02b0*/  R2P PR, R24, 0x7e ;  /* 0x0000007e18007804 */ /* 0x000fe20000000000 */
[----:B------:R-:W-:-:S08]  /*02c0*/  IMAD.WIDE.U32 R10, R11, 0x4, R8 ;  /* 0x000000040b0a7825 */ /* 0x000fd000078e0008 */
[----:B------:R-:W2:Y:S04]  /*02d0*/  @!P0 LDG.E R18, desc[UR4][R10.64] ;  /* 0x000000040a128981 */ /* 0x000ea8000c1e1900 */
[----:B------:R-:W3:Y:S04]  /*02e0*/  @!P0 LDG.E R20, desc[UR4][R10.64+0x10] ;  /* 0x000010040a148981 */ /* 0x000ee8000c1e1900 */
[----:B------:R-:W4:Y:S04]  /*02f0*/  @P1 LDG.E R22, desc[UR4][R10.64+0x14] ;  /* 0x000014040a161981 */ /* 0x000f28000c1e1900 */
[----:B------:R-:W4:Y:S04]  /*0300*/  @P2 LDG.E R26, desc[UR4][R10.64+0x28] ;  /* 0x000028040a1a2981 */ /* 0x000f28000c1e1900 */
[----:B------:R-:W4:Y:S04]  /*0310*/  @!P0 LDG.E R21, desc[UR4][R10.64+0x4] ;  /* 0x000004040a158981 */ /* 0x000f28000c1e1900 */
[----:B------:R-:W4:Y:S04]  /*0320*/  @!P0 LDG.E R23, desc[UR4][R10.64+0xc] ;  /* 0x00000c040a178981 */ /* 0x000f28000c1e1900 */
[----:B------:R-:W4:Y:S04]  /*0330*/  @P1 LDG.E R25, desc[UR4][R10.64+0x18] ;  /* 0x000018040a191981 */ /* 0x000f28000c1e1900 */
[----:B------:R-:W4:Y:S04]  /*0340*/  @P3 LDG.E R28, desc[UR4][R10.64+0x3c] ;  /* 0x00003c040a1c3981 */ /* 0x000f28000c1e1900 */
[----:B------:R-:W4:Y:S01]  /*0350*/  @P6 LDG.E R27, desc[UR4][R10.64+0x7c] ;  /* 0x00007c040a1b6981 */ /* 0x000f22000c1e1900 */
[----:B--2---:R-:W-:-:S03]  /*0360*/  @!P0 LOP3.LUT R15, R15, R18, RZ, 0x3c, !PT ;  /* 0x000000120f0f8212 */ /* 0x004fc600078e3cff */
[----:B------:R-:W2:Y:S01]  /*0370*/  @!P0 LDG.E R18, desc[UR4][R10.64+0x8] ;  /* 0x000008040a128981 */ /* 0x000ea2000c1e1900 */
[----:B---3--:R-:W-:-:S03]  /*0380*/  @!P0 LOP3.LUT R3, R3, R20, RZ, 0x3c, !PT ;  /* 0x0000001403038212 */ /* 0x008fc600078e3cff */
[----:B------:R-:W3:Y:S01]  /*0390*/  @P1 LDG.E R20, desc[UR4][R10.64+0x24] ;  /* 0x000024040a141981 */ /* 0x000ee2000c1e1900 */
[----:B----4-:R-:W-:-:S03]  /*03a0*/  @P1 LOP3.LUT R15, R15, R22, RZ, 0x3c, !PT ;  /* 0x000000160f0f1212 */ /* 0x010fc600078e3cff */
[----:B------:R-:W4:Y:S01]  /*03b0*/  @P2 LDG.E R22, desc[UR4][R10.64+0x38] ;  /* 0x000038040a162981 */ /* 0x000f22000c1e1900 */
[----:B------:R-:W-:-:S03]  /*03c0*/  @P2 LOP3.LUT R15, R15, R26, RZ, 0x3c, !PT ;  /* 0x0000001a0f0f2212 */ /* 0x000fc600078e3cff */
[----:B------:R-:W4:Y:S01]  /*03d0*/  @P4 LDG.E R26, desc[UR4][R10.64+0x50] ;  /* 0x000050040a1a4981 */ /* 0x000f22000c1e1900 */
[----:B------:R-:W-:-:S03]  /*03e0*/  @!P0 LOP3.LUT R4, R4, R21, RZ, 0x3c, !PT ;  /* 0x0000001504048212 */ /* 0x000fc600078e3cff */
[----:B------:R-:W4:Y:S01]  /*03f0*/  @P1 LDG.E R21, desc[UR4][R10.64+0x20] ;  /* 0x000020040a151981 */ /* 0x000f22000c1e1900 */
[----:B------:R-:W-:-:S03]  /*0400*/  @!P0 LOP3.LUT R2, R2, R23, RZ, 0x3c, !PT ;  /* 0x0000001702028212 */ /* 0x000fc600078e3cff */
[----:B------:R-:W4:Y:S01]  /*0410*/  @P2 LDG.E R23, desc[UR4][R10.64+0x2c] ;  /* 0x00002c040a172981 */ /* 0x000f22000c1e1900 */
[----:B------:R-:W-:-:S03]  /*0420*/  @P1 LOP3.LUT R4, R4, R25, RZ, 0x3c, !PT ;  /* 0x0000001904041212 */ /* 0x000fc600078e3cff */
[----:B------:R-:W4:Y:S01]  /*0430*/  @P2 LDG.E R25, desc[UR4][R10.64+0x34] ;  /* 0x000034040a192981 */ /* 0x000f22000c1e1900 */
[----:B--2---:R-:W-:-:S03]  /*0440*/  @!P0 LOP3.LUT R5, R5, R18, RZ, 0x3c, !PT ;  /* 0x0000001205058212 */ /* 0x004fc600078e3cff */
[----:B------:R-:W2:Y:S01]  /*0450*/  @P1 LDG.E R18, desc[UR4][R10.64+0x1c] ;  /* 0x00001c040a121981 */ /* 0x000ea2000c1e1900 */
[----:B---3--:R-:W-:-:S03]  /*0460*/  @P1 LOP3.LUT R3, R3, R20, RZ, 0x3c, !PT ;  /* 0x0000001403031212 */ /* 0x008fc600078e3cff */
[----:B------:R-:W3:Y:S01]  /*0470*/  @P2 LDG.E R20, desc[UR4][R10.64+0x30] ;  /* 0x000030040a142981 */ /* 0x000ee2000c1e1900 */
[----:B----4-:R-:W-:-:S03]  /*0480*/  @P2 LOP3.LUT R3, R3, R22, RZ, 0x3c, !PT ;  /* 0x0000001603032212 */ /* 0x010fc600078e3cff */
[----:B------:R-:W4:Y:S01]  /*0490*/  @P3 LDG.E R22, desc[UR4][R10.64+0x4c] ;  /* 0x00004c040a163981 */ /* 0x000f22000c1e1900 */
[----:B------:R-:W-:-:S04]  /*04a0*/  @P3 LOP3.LUT R15, R15, R28, RZ, 0x3c, !PT ;  /* 0x0000001c0f0f3212 */ /* 0x000fc800078e3cff */
[----:B------:R-:W-:Y:S02]  /*04b0*/  @P4 LOP3.LUT R15, R15, R26, RZ, 0x3c, !PT ;  /* 0x0000001a0f0f4212 */ /* 0x000fe400078e3cff */
[----:B------:R-:W-:Y:S01]  /*04c0*/  @P1 LOP3.LUT R2, R2, R21, RZ, 0x3c, !PT ;  /* 0x0000001502021212 */ /* 0x000fe200078e3cff */
[----:B------:R-:W4:Y:S04]  /*04d0*/  @P5 LDG.E R26, desc[UR4][R10.64+0x64] ;  /* 0x000064040a1a5981 */ /* 0x000f28000c1e1900 */
[----:B------:R-:W4:Y:S01]  /*04e0*/  @P3 LDG.E R21, desc[UR4][R10.64+0x40] ;  /* 0x000040040a153981 */ /* 0x000f22000c1e1900 */
[----:B------:R-:W-:Y:S02]  /*04f0*/  @P2 LOP3.LUT R4, R4, R23, RZ, 0x3c, !PT ;  /* 0x0000001704042212 */ /* 0x000fe400078e3cff */
[----:B------:R-:W-:Y:S01]  /*0500*/  @P2 LOP3.LUT R2, R2, R25, RZ, 0x3c, !PT ;  /* 0x0000001902022212 */ /* 0x000fe200078e3cff */
[----:B------:R-:W4:Y:S04]  /*0510*/  @P3 LDG.E R23, desc[UR4][R10.64+0x48] ;  /* 0x000048040a173981 */ /* 0x000f28000c1e1900 */
[----:B------:R-:W4:Y:S01]  /*0520*/  @P4 LDG.E R25, desc[UR4][R10.64+0x54] ;  /* 0x000054040a194981 */ /* 0x000f22000c1e1900 */
[----:B--2---:R-:W-:-:S03]  /*0530*/  @P1 LOP3.LUT R5, R5, R18, RZ, 0x3c, !PT ;  /* 0x0000001205051212 */ /* 0x004fc600078e3cff */
[----:B------:R-:W2:Y:S01]  /*0540*/  @P3 LDG.E R18, desc[UR4][R10.64+0x44] ;  /* 0x000044040a123981 */ /* 0x000ea2000c1e1900 */
[----:B---3--:R-:W-:-:S03]  /*0550*/  @P2 LOP3.LUT R5, R5, R20, RZ, 0x3c, !PT ;  /* 0x0000001405052212 */ /* 0x008fc600078e3cff */
[----:B------:R-:W3:Y:S01]  /*0560*/  @P4 LDG.E R20, desc[UR4][R10.64+0x58] ;  /* 0x000058040a144981 */ /* 0x000ee2000c1e1900 */
[----:B----4-:R-:W-:-:S03]  /*0570*/  @P3 LOP3.LUT R3, R3, R22, RZ, 0x3c, !PT ;  /* 0x0000001603033212 */ /* 0x010fc600078e3cff */
[----:B------:R-:W4:Y:S01]  /*0580*/  @P4 LDG.E R22, desc[UR4][R10.64+0x60] ;  /* 0x000060040a164981 */ /* 0x000f22000c1e1900 */
[----:B------:R-:W-:Y:S02]  /*0590*/  LOP3.LUT P0, RZ, R24, 0x80, RZ, 0xc0, !PT ;  /* 0x0000008018ff7812 */ /* 0x000fe4000780c0ff */
[----:B------:R-:W-:Y:S02]  /*05a0*/  @P5 LOP3.LUT R15, R15, R26, RZ, 0x3c, !PT ;  /* 0x0000001a0f0f5212 */ /* 0x000fe400078e3cff */
[----:B------:R-:W4:Y:S01]  /*05b0*/  @P6 LDG.E R26, desc[UR4][R10.64+0x78] ;  /* 0x000078040a1a6981 */ /* 0x000f22000c1e1900 */
[----:B------:R-:W-:-:S03]  /*05c0*/  @P3 LOP3.LUT R4, R4, R21, RZ, 0x3c, !PT ;  /* 0x0000001504043212 */ /* 0x000fc600078e3cff */
[----:B------:R-:W4:Y:S01]  /*05d0*/  @P4 LDG.E R21, desc[UR4][R10.64+0x5c] ;  /* 0x00005c040a154981 */ /* 0x000f22000c1e1900 */
[----:B------:R-:W-:-:S03]  /*05e0*/  @P3 LOP3.LUT R2, R2, R23, RZ, 0x3c, !PT ;  /* 0x0000001702023212 */ /* 0x000fc600078e3cff */
[----:B------:R-:W4:Y:S01]  /*05f0*/  @P5 LDG.E R23, desc[UR4][R10.64+0x68] ;  /* 0x000068040a175981 */ /* 0x000f22000c1e1900 */
[----:B------:R-:W-:-:S03]  /*0600*/  @P4 LOP3.LUT R4, R4, R25, RZ, 0x3c, !PT ;  /* 0x0000001904044212 */ /* 0x000fc600078e3cff */
[----:B------:R-:W4:Y:S01]  /*0610*/  @P5 LDG.E R25, desc[UR4][R10.64+0x70] ;  /* 0x000070040a195981 */ /* 0x000f22000c1e1900 */
[----:B--2---:R-:W-:-:S03]  /*0620*/  @P3 LOP3.LUT R5, R5, R18, RZ, 0x3c, !PT ;  /* 0x0000001205053212 */ /* 0x004fc600078e3cff */
[----:B------:R-:W2:Y:S01]  /*0630*/  @P5 LDG.E R18, desc[UR4][R10.64+0x6c] ;  /* 0x00006c040a125981 */ /* 0x000ea2000c1e1900 */
[----:B---3--:R-:W-:-:S03]  /*0640*/  @P4 LOP3.LUT R5, R5, R20, RZ, 0x3c, !PT ;  /* 0x0000001405054212 */ /* 0x008fc600078e3cff */
[----:B------:R-:W3:Y:S01]  /*0650*/  @P5 LDG.E R20, desc[UR4][R10.64+0x74] ;  /* 0x000074040a145981 */ /* 0x000ee2000c1e1900 */
[----:B----4-:R-:W-:-:S03]  /*0660*/  @P4 LOP3.LUT R3, R3, R22, RZ, 0x3c, !PT ;  /* 0x0000001603034212 */ /* 0x010fc600078e3cff */
[----:B------:R-:W4:Y:S01]  /*0670*/  @P0 LDG.E R22, desc[UR4][R10.64+0x8c] ;  /* 0x00008c040a160981 */ /* 0x000f22000c1e1900 */
[----:B------:R-:W-:-:S03]  /*0680*/  @P6 LOP3.LUT R15, R15, R26, RZ, 0x3c, !PT ;  /* 0x0000001a0f0f6212 */ /* 0x000fc600078e3cff */
        /* <DEDUP_REMOVED lines=13> */
[----:B------:R-:W-:Y:S02]  /*0760*/  @P6 LOP3.LUT R4, R4, R27, RZ, 0x3c, !PT ;  /* 0x0000001b04046212 */ /* 0x000fe400078e3cff */
[----:B------:R-:W-:Y:S02]  /*0770*/  @P6 LOP3.LUT R2, R2, R21, RZ, 0x3c, !PT ;  /* 0x0000001502026212 */ /* 0x000fe400078e3cff */
[----:B------:R-:W-:Y:S02]  /*0780*/  @P0 LOP3.LUT R4, R4, R23, RZ, 0x3c, !PT ;  /* 0x0000001704040212 */ /* 0x000fe400078e3cff */
[----:B------:R-:W-:Y:S02]  /*0790*/  @P0 LOP3.LUT R2, R2, R25, RZ, 0x3c, !PT ;  /* 0x0000001902020212 */ /* 0x000fe400078e3cff */
[----:B--2---:R-:W-:Y:S02]  /*07a0*/  @P6 LOP3.LUT R5, R5, R18, RZ, 0x3c, !PT ;  /* 0x0000001205056212 */ /* 0x004fe400078e3cff */
[----:B---3--:R-:W-:-:S02]  /*07b0*/  @P6 LOP3.LUT R3, R3, R20, RZ, 0x3c, !PT ;  /* 0x0000001403036212 */ /* 0x008fc400078e3cff */
[----:B----4-:R-:W-:Y:S02]  /*07c0*/  @P0 LOP3.LUT R5, R5, R22, RZ, 0x3c, !PT ;  /* 0x0000001605050212 */ /* 0x010fe400078e3cff */
[----:B------:R-:W-:Y:S02]  /*07d0*/  @P0 LOP3.LUT R3, R3, R26, RZ, 0x3c, !PT ;  /* 0x0000001a03030212 */ /* 0x000fe400078e3cff */
[----:B------:R-:W-:-:S13]  /*07e0*/  R2P PR, R24.B1, 0x7f ;  /* 0x0000007f18007804 */ /* 0x000fda0000001000 */
[----:B------:R-:W2:Y:S04]  /*07f0*/  @P0 LDG.E R18, desc[UR4][R10.64+0xa0] ;  /* 0x0000a0040a120981 */ /* 0x000ea8000c1e1900 */
[----:B------:R-:W3:Y:S04]  /*0800*/  @P1 LDG.E R22, desc[UR4][R10.64+0xb4] ;  /* 0x0000b4040a161981 */ /* 0x000ee8000c1e1900 */
[----:B------:R-:W4:Y:S04]  /*0810*/  @P2 LDG.E R26, desc[UR4][R10.64+0xc8] ;  /* 0x0000c8040a1a2981 */ /* 0x000f28000c1e1900 */
[----:B------:R-:W4:Y:S04]  /*0820*/  @P3 LDG.E R28, desc[UR4][R10.64+0xdc] ;  /* 0x0000dc040a1c3981 */ /* 0x000f28000c1e1900 */
[----:B------:R-:W4:Y:S04]  /*0830*/  @P0 LDG.E R23, desc[UR4][R10.64+0xa4] ;  /* 0x0000a4040a170981 */ /* 0x000f28000c1e1900 */
[----:B------:R-:W4:Y:S04]  /*0840*/  @P0 LDG.E R20, desc[UR4][R10.64+0xa8] ;  /* 0x0000a8040a140981 */ /* 0x000f28000c1e1900 */
[----:B------:R-:W4:Y:S04]  /*0850*/  @P4 LDG.E R25, desc[UR4][R10.64+0xf0] ;  /* 0x0000f0040a194981 */ /* 0x000f28000c1e1900 */
        /* <DEDUP_REMOVED lines=21> */
[----:B------:R-:W-:Y:S02]  /*09b0*/  LOP3.LUT P0, RZ, R24, 0x8000, RZ, 0xc0, !PT ;  /* 0x0000800018ff7812 */ /* 0x000fe4000780c0ff */
[----:B----4-:R-:W-:Y:S01]  /*09c0*/  @P5 LOP3.LUT R15, R15, R26, RZ, 0x3c, !PT ;  /* 0x0000001a0f0f5212 */ /* 0x010fe200078e3cff */
[----:B------:R-:W4:Y:S04]  /*09d0*/  @P3 LDG.E R24, desc[UR4][R10.64+0xe4] ;  /* 0x0000e4040a183981 */ /* 0x000f28000c1e1900 */
[----:B------:R-:W2:Y:S01]  /*09e0*/  @P6 LDG.E R26, desc[UR4][R10.64+0x118] ;  /* 0x000118040a1a6981 */ /* 0x000ea2000c1e1900 */
        /* <DEDUP_REMOVED lines=8> */
[----:B---3--:R-:W-:-:S03]  /*0a70*/  @P2 LOP3.LUT R3, R3, R22, RZ, 0x3c, !PT ;  /* 0x0000001603032212 */ /* 0x008fc600078e3cff */
[----:B------:R-:W3:Y:S01]  /*0a80*/  @P4 LDG.E R22, desc[UR4][R10.64+0x100] ;  /* 0x000100040a164981 */ /* 0x000ee2000c1e1900 */
[----:B--2---:R-:W-:-:S03]  /*0a90*/  @P6 LOP3.LUT R15, R15, R26, RZ, 0x3c, !PT ;  /* 0x0000001a0f0f6212 */ /* 0x004fc600078e3cff */
[----:B------:R-:W2:Y:S01]  /*0aa0*/  @P0 LDG.E R26, desc[UR4][R10.64+0x12c] ;  /* 0x00012c040a1a0981 */ /* 0x000ea2000c1e1900 */
[----:B----4-:R-:W-:-:S03]  /*0ab0*/  @P2 LOP3.LUT R2, R2, R23, RZ, 0x3c, !PT ;  /* 0x0000001702022212 */ /* 0x010fc600078e3cff */
[----:B------:R-:W4:Y:S01]  /*0ac0*/  @P4 LDG.E R23, desc[UR4][R10.64+0xfc] ;  /* 0x0000fc040a174981 */ /* 0x000f22000c1e1900 */
[----:B------:R-:W-:-:S03]  /*0ad0*/  @P2 LOP3.LUT R5, R5, R20, RZ, 0x3c, !PT ;  /* 0x0000001405052212 */ /* 0x000fc600078e3cff */
[----:B------:R-:W4:Y:S01]  /*0ae0*/  @P4 LDG.E R20, desc[UR4][R10.64+0xf8] ;  /* 0x0000f8040a144981 */ /* 0x000f22000c1e1900 */
[----:B------:R-:W-:Y:S02]  /*0af0*/  @P3 LOP3.LUT R2, R2, R27, RZ, 0x3c, !PT ;  /* 0x0000001b02023212 */ /* 0x000fe400078e3cff */
[----:B------:R-:W-:Y:S01]  /*0b00*/  @P3 LOP3.LUT R4, R4, R25, RZ, 0x3c, !PT ;  /* 0x0000001904043212 */ /* 0x000fe200078e3cff */
[----:B------:R-:W4:Y:S01]  /*0b10*/  @P5 LDG.E R27, desc[UR4][R10.64+0x110] ;  /* 0x000110040a1b5981 */ /* 0x000f22000c1e1900 */
[----:B------:R-:W-:-:S03]  /*0b20*/  @P3 LOP3.LUT R5, R5, R24, RZ, 0x3c, !PT ;  /* 0x0000001805053212 */ /* 0x000fc600078e3cff */
[----:B------:R-:W4:Y:S04]  /*0b30*/  @P5 LDG.E R25, desc[UR4][R10.64+0x108] ;  /* 0x000108040a195981 */ /* 0x000f28000c1e1900 */
        /* <DEDUP_REMOVED lines=19> */
[----:B------:R-:W-:-:S05]  /*0c70*/  VIADD R19, R19, 0x10 ;  /* 0x0000001013137836 */ /* 0x000fca0000000000 */
[----:B------:R-:W-:Y:S02]  /*0c80*/  ISETP.NE.AND P1, PT, R19, 0x20, PT ;  /* 0x000000201300780c */ /* 0x000fe40003f25270 */
[----:B------:R-:W-:Y:S02]  /*0c90*/  @P5 LOP3.LUT R3, R3, R18, RZ, 0x3c, !PT ;  /* 0x0000001203035212 */ /* 0x000fe400078e3cff */
[----:B------:R-:W-:Y:S02]  /*0ca0*/  @P6 LOP3.LUT R4, R4, R21, RZ, 0x3c, !PT ;  /* 0x0000001504046212 */ /* 0x000fe400078e3cff */
[----:B---3--:R-:W-:-:S04]  /*0cb0*/  @P6 LOP3.LUT R3, R3, R22, RZ, 0x3c, !PT ;  /* 0x0000001603036212 */ /* 0x008fc800078e3cff */
[----:B--2---:R-:W-:Y:S02]  /*0cc0*/  @P0 LOP3.LUT R3, R3, R26, RZ, 0x3c, !PT ;  /* 0x0000001a03030212 */ /* 0x004fe400078e3cff */
[----:B----4-:R-:W-:Y:S02]  /*0cd0*/  @P6 LOP3.LUT R2, R2, R23, RZ, 0x3c, !PT ;  /* 0x0000001702026212 */ /* 0x010fe400078e3cff */
[----:B------:R-:W-:Y:S02]  /*0ce0*/  @P6 LOP3.LUT R5, R5, R20, RZ, 0x3c, !PT ;  /* 0x0000001405056212 */ /* 0x000fe400078e3cff */
[----:B------:R-:W-:Y:S02]  /*0cf0*/  @P0 LOP3.LUT R2, R2, R27, RZ, 0x3c, !PT ;  /* 0x0000001b02020212 */ /* 0x000fe400078e3cff */
[----:B------:R-:W-:Y:S02]  /*0d00*/  @P0 LOP3.LUT R4, R4, R25, RZ, 0x3c, !PT ;  /* 0x0000001904040212 */ /* 0x000fe400078e3cff */
[----:B------:R-:W-:Y:S01]  /*0d10*/  @P0 LOP3.LUT R5, R5, R24, RZ, 0x3c, !PT ;  /* 0x0000001805050212 */ /* 0x000fe200078e3cff */
[----:B------:R-:W-:Y:S06]  /*0d20*/  @P1 BRA `(.L_x_11) ;  /* 0xfffffff400481947 */ /* 0x000fec000383ffff */
[----:B------:R-:W-:-:S05]  /*0d30*/  VIADD R17, R17, 0x1 ;  /* 0x0000000111117836 */ /* 0x000fca0000000000 */
[----:B------:R-:W-:-:S13]  /*0d40*/  ISETP.NE.AND P0, PT, R17, 0x5, PT ;  /* 0x000000051100780c */ /* 0x000fda0003f05270 */
[----:B------:R-:W-:Y:S05]  /*0d50*/  @P0 BRA `(.L_x_12) ;  /* 0xfffffff400300947 */ /* 0x000fea000383ffff */
[----:B------:R0:W-:Y:S01]  /*0d60*/  STG.E.64 desc[UR4][R6.64+0x8], R4 ;  /* 0x0000080406007986 */ /* 0x0001e2000c101b04 */
[----:B------:R-:W-:Y:S01]  /*0d70*/  VIADD R14, R14, 0x1 ;  /* 0x000000010e0e7836 */ /* 0x000fe20000000000 */
[----:B------:R-:W-:Y:S02]  /*0d80*/  LOP3.LUT R11, R13, 0x3, RZ, 0xc0, !PT ;  /* 0x000000030d0b7812 */ /* 0x000fe400078ec0ff */
[----:B------:R0:W-:Y:S02]  /*0d90*/  STG.E.64 desc[UR4][R6.64+0x10], R2 ;  /* 0x0000100206007986 */ /* 0x0001e4000c101b04 */
[----:B------:R-:W-:Y:S02]  /*0da0*/  ISETP.GE.U32.AND P0, PT, R14, R11, PT ;  /* 0x0000000b0e00720c */ /* 0x000fe40003f06070 */
[----:B------:R0:W-:Y:S11]  /*0db0*/  STG.E desc[UR4][R6.64+0x4], R15 ;  /* 0x0000040f06007986 */ /* 0x0001f6000c101904 */
[----:B------:R-:W-:Y:S05]  /*0dc0*/  @!P0 BRA `(.L_x_13) ;  /* 0xfffffff400048947 */ /* 0x000fea000383ffff */
.L_x_10:
[----:B------:R-:W-:Y:S05]  /*0dd0*/  BSYNC.RECONVERGENT B1 ;  /* 0x0000000000017941 */ /* 0x000fea0003800200 */
.L_x_9:
[C---:B------:R-:W-:Y:S01]  /*0de0*/  ISETP.GT.U32.AND P0, PT, R13.reuse, 0x3, PT ;  /* 0x000000030d00780c */ /* 0x040fe20003f04070 */
[----:B------:R-:W-:Y:S01]  /*0df0*/  VIADD R12, R12, 0x1 ;  /* 0x000000010c0c7836 */ /* 0x000fe20000000000 */
[--C-:B------:R-:W-:Y:S02]  /*0e00*/  SHF.R.U64 R13, R13, 0x2, R0.reuse ;  /* 0x000000020d0d7819 */ /* 0x100fe40000001200 */
[----:B------:R-:W-:Y:S02]  /*0e10*/  ISETP.GT.U32.AND.EX P0, PT, R0, RZ, PT, P0 ;  /* 0x000000ff0000720c */ /* 0x000fe40003f04100 */
[----:B------:R-:W-:-:S11]  /*0e20*/  SHF.R.U32.HI R0, RZ, 0x2, R0 ;  /* 0x00000002ff007819 */ /* 0x000fd60000011600 */
[----:B------:R-:W-:Y:S05]  /*0e30*/  @P0 BRA `(.L_x_14) ;  /* 0xfffffff000c80947 */ /* 0x000fea000383ffff */
.L_x_8:
[----:B------:R-:W-:Y:S05]  /*0e40*/  BSYNC.RECONVERGENT B0 ;  /* 0x0000000000007941 */ /* 0x000fea0003800200 */
.L_x_7:
[----:B------:R-:W-:Y:S04]  /*0e50*/  STG.E.64 desc[UR4][R6.64+0x18], RZ ;  /* 0x000018ff06007986 */ /* 0x000fe8000c101b04 */
[----:B------:R-:W-:Y:S04]  /*0e60*/  STG.E desc[UR4][R6.64+0x20], RZ ;  /* 0x000020ff06007986 */ /* 0x000fe8000c101904 */
[----:B------:R-:W-:Y:S01]  /*0e70*/  STG.E.64 desc[UR4][R6.64+0x28], RZ ;  /* 0x000028ff06007986 */ /* 0x000fe2000c101b04 */
[----:B------:R-:W-:Y:S05]  /*0e80*/  EXIT ;  /* 0x000000000000794d */ /* 0x000fea0003800000 */
.L_x_15:
        /* <DEDUP_REMOVED lines=15> */
.L_x_17:


//--------------------- .nv.global.init           --------------------------
	.section	.nv.global.init,"aw",@progbits
	.align	4
.nv.global.init:
	.type		mrg32k3aM1SubSeq,@object
	.size		mrg32k3aM1SubSeq,(mrg32k3aM2SubSeq - mrg32k3aM1SubSeq)
mrg32k3aM1SubSeq:
        /*0000*/ 	.byte	0x0b, 0xcc, 0xee, 0x04, 0x73, 0x29, 0x8b, 0x6f, 0xf6, 0x53, 0x03, 0xf6, 0x23, 0xf6, 0xea, 0xda
        /* <DEDUP_REMOVED lines=125> */
	.type		mrg32k3aM2SubSeq,@object
	.size		mrg32k3aM2SubSeq,(mrg32k3aM1 - mrg32k3aM2SubSeq)
mrg32k3aM2SubSeq:
        /* <DEDUP_REMOVED lines=126> */
	.type		mrg32k3aM1,@object
	.size		mrg32k3aM1,(mrg32k3aM1Seq - mrg32k3aM1)
mrg32k3aM1:
        /* <DEDUP_REMOVED lines=144> */
	.type		mrg32k3aM1Seq,@object
	.size		mrg32k3aM1Seq,(mrg32k3aM2 - mrg32k3aM1Seq)
mrg32k3aM1Seq:
        /* <DEDUP_REMOVED lines=144> */
	.type		mrg32k3aM2,@object
	.size		mrg32k3aM2,(mrg32k3aM2Seq - mrg32k3aM2)
mrg32k3aM2:
        /* <DEDUP_REMOVED lines=144> */
	.type		mrg32k3aM2Seq,@object
	.size		mrg32k3aM2Seq,(precalc_xorwow_matrix - mrg32k3aM2Seq)
mrg32k3aM2Seq:
        /* <DEDUP_REMOVED lines=144> */
	.type		precalc_xorwow_matrix,@object
	.size		precalc_xorwow_matrix,(precalc_xorwow_offset_matrix - precalc_xorwow_matrix)
precalc_xorwow_matrix:
        /* <DEDUP_REMOVED lines=6400> */
	.type		precalc_xorwow_offset_matrix,@object
	.size		precalc_xorwow_offset_matrix,(.L_1 - precalc_xorwow_offset_matrix)
precalc_xorwow_offset_matrix:
        /* <DEDUP_REMOVED lines=6400> */
.L_1:


//--------------------- .nv.shared.reserved.0     --------------------------
	.section	.nv.shared.reserved.0,"aw",@nobits
	.weak		__nv_reservedSMEM_offset_0_alias
	.size		__nv_reservedSMEM_offset_0_alias, 0, 64
	.other		__nv_reservedSMEM_offset_0_alias,@"STO_CUDA_RESERVED_SHARED STV_DEFAULT"
__nv_reservedSMEM_offset_0_alias:
	.zero		0
	.zero		64


//--------------------- .nv.constant0._Z15generate_kernelP17curandStateXORWOWjPd --------------------------
	.section	.nv.constant0._Z15generate_kernelP17curandStateXORWOWjPd,"a",@progbits
	.sectionflags	@""
	.align	4
.nv.constant0._Z15generate_kernelP17curandStateXORWOWjPd:
	.zero		920


//--------------------- .nv.constant0._Z12setup_kernelP17curandStateXORWOW --------------------------
	.section	.nv.constant0._Z12setup_kernelP17curandStateXORWOW,"a",@progbits
	.sectionflags	@""
	.align	4
.nv.constant0._Z12setup_kernelP17curandStateXORWOW:
	.zero		904


//--------------------- SYMBOLS --------------------------

	.type		.nv.reservedSmem.offset0,@object
	.size		.nv.reservedSmem.offset0,0x4
